//
// Generated by NVIDIA NVVM Compiler
//
// Compiler Build ID: CL-36424714
// Cuda compilation tools, release 13.0, V13.0.88
// Based on NVVM 20.0.0
//

.version 9.0
.target sm_100
.address_size 64

	// .globl	_Z25euclideanDifferenceKernelPhS_S_iiPd
.func  (.param .align 16 .b8 func_retval0[16]) __internal_trig_reduction_slowpathd
(
	.param .b64 __internal_trig_reduction_slowpathd_param_0
)
;
.func  (.param .b64 func_retval0) __internal_accurate_pow
(
	.param .b64 __internal_accurate_pow_param_0,
	.param .b64 __internal_accurate_pow_param_1
)
;
.global .align 8 .b8 __cudart_i2opi_d[144] = {8, 93, 141, 31, 177, 95, 251, 107, 234, 146, 82, 138, 247, 57, 7, 61, 123, 241, 229, 235, 199, 186, 39, 117, 45, 234, 95, 158, 102, 63, 70, 79, 183, 9, 203, 39, 207, 126, 54, 109, 31, 109, 10, 90, 139, 17, 47, 239, 15, 152, 5, 222, 255, 151, 248, 31, 59, 40, 249, 189, 139, 95, 132, 156, 244, 57, 83, 131, 57, 214, 145, 57, 65, 126, 95, 180, 38, 112, 156, 233, 132, 68, 187, 46, 245, 53, 130, 232, 62, 167, 41, 177, 28, 235, 29, 254, 28, 146, 209, 9, 234, 46, 73, 6, 224, 210, 77, 66, 58, 110, 36, 183, 97, 197, 187, 222, 171, 99, 81, 254, 65, 144, 67, 60, 153, 149, 98, 219, 192, 221, 52, 245, 209, 87, 39, 252, 41, 21, 68, 78, 110, 131, 249, 162};
.global .align 16 .b8 __cudart_sin_cos_coeffs[128] = {70, 210, 176, 44, 241, 229, 90, 190, 146, 227, 172, 105, 227, 29, 199, 62, 161, 98, 219, 25, 160, 1, 42, 191, 24, 8, 17, 17, 17, 17, 129, 63, 84, 85, 85, 85, 85, 85, 197, 191, 0, 0, 0, 0, 0, 0, 0, 0, 0, 0, 0, 0, 0, 0, 0, 0, 100, 129, 253, 32, 131, 255, 168, 189, 40, 133, 239, 193, 167, 238, 33, 62, 217, 230, 6, 142, 79, 126, 146, 190, 233, 188, 221, 25, 160, 1, 250, 62, 71, 93, 193, 22, 108, 193, 86, 191, 81, 85, 85, 85, 85, 85, 165, 63, 0, 0, 0, 0, 0, 0, 224, 191, 0, 0, 0, 0, 0, 0, 240, 63};

.visible .entry _Z25euclideanDifferenceKernelPhS_S_iiPd(
	.param .u64 .ptr .align 1 _Z25euclideanDifferenceKernelPhS_S_iiPd_param_0,
	.param .u64 .ptr .align 1 _Z25euclideanDifferenceKernelPhS_S_iiPd_param_1,
	.param .u64 .ptr .align 1 _Z25euclideanDifferenceKernelPhS_S_iiPd_param_2,
	.param .u32 _Z25euclideanDifferenceKernelPhS_S_iiPd_param_3,
	.param .u32 _Z25euclideanDifferenceKernelPhS_S_iiPd_param_4,
	.param .u64 .ptr .align 1 _Z25euclideanDifferenceKernelPhS_S_iiPd_param_5
)
{
	.reg .pred 	%p<26>;
	.reg .b16 	%rs<8>;
	.reg .b32 	%r<44>;
	.reg .b64 	%rd<17>;
	.reg .b64 	%fd<53>;

	ld.param.u64 	%rd4, [_Z25euclideanDifferenceKernelPhS_S_iiPd_param_0];
	ld.param.u64 	%rd5, [_Z25euclideanDifferenceKernelPhS_S_iiPd_param_1];
	ld.param.u32 	%r12, [_Z25euclideanDifferenceKernelPhS_S_iiPd_param_3];
	ld.param.u32 	%r11, [_Z25euclideanDifferenceKernelPhS_S_iiPd_param_4];
	ld.param.u64 	%rd7, [_Z25euclideanDifferenceKernelPhS_S_iiPd_param_5];
	mov.u32 	%r13, %ctaid.x;
	mov.u32 	%r14, %ntid.x;
	mov.u32 	%r15, %tid.x;
	mad.lo.s32 	%r16, %r13, %r14, %r15;
	mul.lo.s32 	%r43, %r11, %r16;
	mov.u32 	%r17, %nctaid.x;
	mul.lo.s32 	%r2, %r14, %r17;
	mul.lo.s32 	%r3, %r11, %r12;
	setp.ge.s32 	%p2, %r43, %r3;
	@%p2 bra 	$L__BB0_5;
	mov.f64 	%fd1, 0d4000000000000000;
	{
	.reg .b32 %temp; 
	mov.b64 	{%temp, %r4}, %fd1;
	}
	and.b32  	%r5, %r4, 2146435072;
	setp.eq.s32 	%p3, %r5, 1062207488;
	setp.lt.s32 	%p4, %r4, 0;
	selp.b32 	%r6, 0, 2146435072, %p4;
	and.b32  	%r18, %r4, 2147483647;
	setp.ne.s32 	%p5, %r18, 1071644672;
	and.pred  	%p1, %p3, %p5;
	mul.lo.s32 	%r7, %r2, %r11;
	cvta.to.global.u64 	%rd1, %rd4;
	cvta.to.global.u64 	%rd2, %rd5;
	cvta.to.global.u64 	%rd3, %rd7;
$L__BB0_2:
	ld.param.u64 	%rd16, [_Z25euclideanDifferenceKernelPhS_S_iiPd_param_2];
	div.s32 	%r9, %r43, %r11;
	cvt.s64.s32 	%rd8, %r9;
	cvta.to.global.u64 	%rd9, %rd16;
	add.s64 	%rd10, %rd9, %rd8;
	ld.global.u8 	%rs1, [%rd10];
	setp.eq.s16 	%p6, %rs1, 0;
	@%p6 bra 	$L__BB0_4;
	setp.lt.s32 	%p7, %r4, 0;
	setp.eq.s32 	%p8, %r5, 1062207488;
	cvt.s64.s32 	%rd11, %r43;
	add.s64 	%rd12, %rd1, %rd11;
	ld.global.u8 	%rs2, [%rd12];
	cvt.rn.f64.u16 	%fd2, %rs2;
	add.s64 	%rd13, %rd2, %rd11;
	ld.global.u8 	%rs3, [%rd13];
	cvt.rn.f64.u16 	%fd3, %rs3;
	sub.f64 	%fd4, %fd2, %fd3;
	{
	.reg .b32 %temp; 
	mov.b64 	{%temp, %r19}, %fd4;
	}
	abs.f64 	%fd5, %fd4;
	{ // callseq 0, 0
	.param .b64 param0;
	st.param.f64 	[param0], %fd5;
	.param .b64 param1;
	st.param.f64 	[param1], 0d4000000000000000;
	.param .b64 retval0;
	call.uni (retval0), 
	__internal_accurate_pow, 
	(
	param0, 
	param1
	);
	ld.param.f64 	%fd6, [retval0];
	} // callseq 0
	setp.lt.s32 	%p10, %r19, 0;
	neg.f64 	%fd8, %fd6;
	selp.f64 	%fd9, %fd8, %fd6, %p8;
	selp.f64 	%fd10, %fd9, %fd6, %p10;
	setp.eq.f64 	%p11, %fd4, 0d0000000000000000;
	selp.b32 	%r20, %r19, 0, %p8;
	or.b32  	%r21, %r20, 2146435072;
	selp.b32 	%r22, %r21, %r20, %p7;
	mov.b32 	%r23, 0;
	mov.b64 	%fd11, {%r23, %r22};
	selp.f64 	%fd12, %fd11, %fd10, %p11;
	add.f64 	%fd13, %fd4, 0d4000000000000000;
	{
	.reg .b32 %temp; 
	mov.b64 	{%temp, %r24}, %fd13;
	}
	and.b32  	%r25, %r24, 2146435072;
	setp.eq.s32 	%p12, %r25, 2146435072;
	setp.eq.f64 	%p13, %fd5, 0d7FF0000000000000;
	or.b32  	%r26, %r6, -2147483648;
	selp.b32 	%r27, %r26, %r6, %p1;
	selp.b32 	%r28, %r27, %r6, %p10;
	mov.b64 	%fd14, {%r23, %r28};
	selp.f64 	%fd15, %fd14, %fd12, %p12;
	selp.f64 	%fd16, %fd15, %fd12, %p13;
	setp.eq.f64 	%p14, %fd4, 0d3FF0000000000000;
	selp.f64 	%fd17, 0d3FF0000000000000, %fd16, %p14;
	ld.global.u8 	%rs4, [%rd12+1];
	cvt.rn.f64.u16 	%fd18, %rs4;
	ld.global.u8 	%rs5, [%rd13+1];
	cvt.rn.f64.u16 	%fd19, %rs5;
	sub.f64 	%fd20, %fd18, %fd19;
	{
	.reg .b32 %temp; 
	mov.b64 	{%temp, %r29}, %fd20;
	}
	abs.f64 	%fd21, %fd20;
	{ // callseq 1, 0
	.param .b64 param0;
	st.param.f64 	[param0], %fd21;
	.param .b64 param1;
	st.param.f64 	[param1], 0d4000000000000000;
	.param .b64 retval0;
	call.uni (retval0), 
	__internal_accurate_pow, 
	(
	param0, 
	param1
	);
	ld.param.f64 	%fd22, [retval0];
	} // callseq 1
	setp.lt.s32 	%p15, %r29, 0;
	neg.f64 	%fd24, %fd22;
	selp.f64 	%fd25, %fd24, %fd22, %p8;
	selp.f64 	%fd26, %fd25, %fd22, %p15;
	setp.eq.f64 	%p16, %fd20, 0d0000000000000000;
	selp.b32 	%r30, %r29, 0, %p8;
	or.b32  	%r31, %r30, 2146435072;
	selp.b32 	%r32, %r31, %r30, %p7;
	mov.b64 	%fd27, {%r23, %r32};
	selp.f64 	%fd28, %fd27, %fd26, %p16;
	add.f64 	%fd29, %fd20, 0d4000000000000000;
	{
	.reg .b32 %temp; 
	mov.b64 	{%temp, %r33}, %fd29;
	}
	and.b32  	%r34, %r33, 2146435072;
	setp.eq.s32 	%p17, %r34, 2146435072;
	setp.eq.f64 	%p18, %fd21, 0d7FF0000000000000;
	selp.b32 	%r35, %r27, %r6, %p15;
	mov.b64 	%fd30, {%r23, %r35};
	selp.f64 	%fd31, %fd30, %fd28, %p17;
	selp.f64 	%fd32, %fd31, %fd28, %p18;
	setp.eq.f64 	%p19, %fd20, 0d3FF0000000000000;
	selp.f64 	%fd33, 0d3FF0000000000000, %fd32, %p19;
	add.f64 	%fd34, %fd17, %fd33;
	ld.global.u8 	%rs6, [%rd12+2];
	cvt.rn.f64.u16 	%fd35, %rs6;
	ld.global.u8 	%rs7, [%rd13+2];
	cvt.rn.f64.u16 	%fd36, %rs7;
	sub.f64 	%fd37, %fd35, %fd36;
	{
	.reg .b32 %temp; 
	mov.b64 	{%temp, %r36}, %fd37;
	}
	abs.f64 	%fd38, %fd37;
	{ // callseq 2, 0
	.param .b64 param0;
	st.param.f64 	[param0], %fd38;
	.param .b64 param1;
	st.param.f64 	[param1], 0d4000000000000000;
	.param .b64 retval0;
	call.uni (retval0), 
	__internal_accurate_pow, 
	(
	param0, 
	param1
	);
	ld.param.f64 	%fd39, [retval0];
	} // callseq 2
	setp.lt.s32 	%p20, %r36, 0;
	neg.f64 	%fd41, %fd39;
	selp.f64 	%fd42, %fd41, %fd39, %p8;
	selp.f64 	%fd43, %fd42, %fd39, %p20;
	setp.eq.f64 	%p21, %fd37, 0d0000000000000000;
	selp.b32 	%r37, %r36, 0, %p8;
	or.b32  	%r38, %r37, 2146435072;
	selp.b32 	%r39, %r38, %r37, %p7;
	mov.b64 	%fd44, {%r23, %r39};
	selp.f64 	%fd45, %fd44, %fd43, %p21;
	add.f64 	%fd46, %fd37, 0d4000000000000000;
	{
	.reg .b32 %temp; 
	mov.b64 	{%temp, %r40}, %fd46;
	}
	and.b32  	%r41, %r40, 2146435072;
	setp.eq.s32 	%p22, %r41, 2146435072;
	setp.eq.f64 	%p23, %fd38, 0d7FF0000000000000;
	selp.b32 	%r42, %r27, %r6, %p20;
	mov.b64 	%fd47, {%r23, %r42};
	selp.f64 	%fd48, %fd47, %fd45, %p22;
	selp.f64 	%fd49, %fd48, %fd45, %p23;
	setp.eq.f64 	%p24, %fd37, 0d3FF0000000000000;
	selp.f64 	%fd50, 0d3FF0000000000000, %fd49, %p24;
	add.f64 	%fd51, %fd34, %fd50;
	sqrt.rn.f64 	%fd52, %fd51;
	mul.wide.s32 	%rd14, %r9, 8;
	add.s64 	%rd15, %rd3, %rd14;
	st.global.f64 	[%rd15], %fd52;
$L__BB0_4:
	add.s32 	%r43, %r43, %r7;
	setp.lt.s32 	%p25, %r43, %r3;
	@%p25 bra 	$L__BB0_2;
$L__BB0_5:
	ret;

}
	// .globl	_Z25CIEDE2000DifferenceKernelPhS_S_iiPd
.visible .entry _Z25CIEDE2000DifferenceKernelPhS_S_iiPd(
	.param .u64 .ptr .align 1 _Z25CIEDE2000DifferenceKernelPhS_S_iiPd_param_0,
	.param .u64 .ptr .align 1 _Z25CIEDE2000DifferenceKernelPhS_S_iiPd_param_1,
	.param .u64 .ptr .align 1 _Z25CIEDE2000DifferenceKernelPhS_S_iiPd_param_2,
	.param .u32 _Z25CIEDE2000DifferenceKernelPhS_S_iiPd_param_3,
	.param .u32 _Z25CIEDE2000DifferenceKernelPhS_S_iiPd_param_4,
	.param .u64 .ptr .align 1 _Z25CIEDE2000DifferenceKernelPhS_S_iiPd_param_5
)
{
	.reg .pred 	%p<135>;
	.reg .b16 	%rs<6>;
	.reg .b32 	%r<205>;
	.reg .b32 	%f<3>;
	.reg .b64 	%rd<42>;
	.reg .b64 	%fd<505>;

	ld.param.u64 	%rd6, [_Z25CIEDE2000DifferenceKernelPhS_S_iiPd_param_1];
	ld.param.u32 	%r52, [_Z25CIEDE2000DifferenceKernelPhS_S_iiPd_param_3];
	ld.param.u32 	%r51, [_Z25CIEDE2000DifferenceKernelPhS_S_iiPd_param_4];
	ld.param.u64 	%rd8, [_Z25CIEDE2000DifferenceKernelPhS_S_iiPd_param_5];
	mov.u32 	%r53, %ctaid.x;
	mov.u32 	%r54, %ntid.x;
	mov.u32 	%r55, %tid.x;
	mad.lo.s32 	%r56, %r53, %r54, %r55;
	mul.lo.s32 	%r194, %r51, %r56;
	mov.u32 	%r57, %nctaid.x;
	mul.lo.s32 	%r2, %r54, %r57;
	mul.lo.s32 	%r3, %r51, %r52;
	setp.ge.s32 	%p3, %r194, %r3;
	@%p3 bra 	$L__BB1_87;
	mov.f64 	%fd126, 0d401C000000000000;
	{
	.reg .b32 %temp; 
	mov.b64 	{%temp, %r4}, %fd126;
	}
	and.b32  	%r5, %r4, 2146435072;
	setp.eq.s32 	%p4, %r5, 1074790400;
	setp.lt.s32 	%p5, %r4, 0;
	selp.b32 	%r6, 0, 2146435072, %p5;
	and.b32  	%r58, %r4, 2147483647;
	setp.ne.s32 	%p6, %r58, 1071644672;
	and.pred  	%p1, %p4, %p6;
	mov.f64 	%fd127, 0d4000000000000000;
	{
	.reg .b32 %temp; 
	mov.b64 	{%temp, %r7}, %fd127;
	}
	and.b32  	%r8, %r7, 2146435072;
	setp.eq.s32 	%p7, %r8, 1062207488;
	setp.lt.s32 	%p8, %r7, 0;
	selp.b32 	%r9, 0, 2146435072, %p8;
	and.b32  	%r59, %r7, 2147483647;
	setp.ne.s32 	%p9, %r59, 1071644672;
	and.pred  	%p2, %p7, %p9;
	or.b32  	%r10, %r9, -2147483648;
	mul.lo.s32 	%r11, %r2, %r51;
	cvta.to.global.u64 	%rd1, %rd6;
	cvta.to.global.u64 	%rd2, %rd8;
	prmt.b32 	%r65, %r66, %r67, 0x3340U;
	mov.u64 	%rd16, __cudart_sin_cos_coeffs;
$L__BB1_2:
	ld.param.u64 	%rd41, [_Z25CIEDE2000DifferenceKernelPhS_S_iiPd_param_2];
	div.s32 	%r13, %r194, %r51;
	cvt.s64.s32 	%rd9, %r13;
	cvta.to.global.u64 	%rd10, %rd41;
	add.s64 	%rd11, %rd10, %rd9;
	ld.global.u8 	%rs3, [%rd11];
	setp.eq.s16 	%p10, %rs3, 0;
	@%p10 bra 	$L__BB1_86;
	ld.param.u64 	%rd40, [_Z25CIEDE2000DifferenceKernelPhS_S_iiPd_param_0];
	setp.lt.s32 	%p11, %r4, 0;
	setp.eq.s32 	%p12, %r5, 1074790400;
	cvt.s64.s32 	%rd12, %r194;
	cvta.to.global.u64 	%rd13, %rd40;
	add.s64 	%rd3, %rd13, %rd12;
	ld.global.u8 	%rs4, [%rd3+1];
	ld.global.u8 	%rs1, [%rd3+2];
	mul.wide.u16 	%r60, %rs1, %rs1;
	mov.b32 	%r61, {%rs4, %rs1};
	cvt.u32.u16 	%r62, %rs1;
	cvt.u32.u16 	%r63, %rs4;
	prmt.b32 	%r64, %r63, %r62, 0x3340U;
	prmt.b32 	%r68, %r64, %r65, 0x5410U;
	mov.b32 	%r69, 0;
	dp2a.lo.u32.u32 	%r70, %r61, %r68, %r69;
	cvt.rn.f64.u32 	%fd129, %r70;
	sqrt.rn.f64 	%fd130, %fd129;
	add.s64 	%rd4, %rd1, %rd12;
	ld.global.u8 	%rs5, [%rd4+1];
	ld.global.u8 	%rs2, [%rd4+2];
	mul.wide.u16 	%r71, %rs2, %rs2;
	mov.b32 	%r72, {%rs5, %rs2};
	cvt.u32.u16 	%r73, %rs2;
	cvt.u32.u16 	%r74, %rs5;
	prmt.b32 	%r75, %r74, %r73, 0x3340U;
	prmt.b32 	%r76, %r75, %r65, 0x5410U;
	dp2a.lo.u32.u32 	%r77, %r72, %r76, %r69;
	cvt.rn.f64.u32 	%fd131, %r77;
	sqrt.rn.f64 	%fd132, %fd131;
	add.f64 	%fd133, %fd130, %fd132;
	mul.f64 	%fd134, %fd133, 0d3FE0000000000000;
	{
	.reg .b32 %temp; 
	mov.b64 	{%temp, %r78}, %fd134;
	}
	{ // callseq 3, 0
	.param .b64 param0;
	st.param.f64 	[param0], %fd134;
	.param .b64 param1;
	st.param.f64 	[param1], 0d401C000000000000;
	.param .b64 retval0;
	call.uni (retval0), 
	__internal_accurate_pow, 
	(
	param0, 
	param1
	);
	ld.param.f64 	%fd135, [retval0];
	} // callseq 3
	setp.lt.s32 	%p14, %r78, 0;
	neg.f64 	%fd137, %fd135;
	selp.f64 	%fd138, %fd137, %fd135, %p12;
	selp.f64 	%fd139, %fd138, %fd135, %p14;
	setp.eq.f64 	%p15, %fd134, 0d0000000000000000;
	selp.b32 	%r79, %r78, 0, %p12;
	or.b32  	%r80, %r79, 2146435072;
	selp.b32 	%r81, %r80, %r79, %p11;
	mov.b64 	%fd140, {%r69, %r81};
	selp.f64 	%fd141, %fd140, %fd139, %p15;
	add.f64 	%fd142, %fd134, 0d401C000000000000;
	{
	.reg .b32 %temp; 
	mov.b64 	{%temp, %r82}, %fd142;
	}
	and.b32  	%r83, %r82, 2146435072;
	setp.eq.s32 	%p16, %r83, 2146435072;
	setp.eq.f64 	%p17, %fd134, 0d7FF0000000000000;
	or.b32  	%r84, %r6, -2147483648;
	selp.b32 	%r85, %r84, %r6, %p1;
	selp.b32 	%r86, %r85, %r6, %p14;
	mov.b64 	%fd143, {%r69, %r86};
	selp.f64 	%fd144, %fd143, %fd141, %p16;
	selp.f64 	%fd145, %fd144, %fd141, %p17;
	setp.eq.f64 	%p18, %fd134, 0d3FF0000000000000;
	selp.f64 	%fd146, 0d3FF0000000000000, %fd145, %p18;
	add.f64 	%fd147, %fd146, 0d41F6BCC41E900000;
	div.rn.f64 	%fd148, %fd146, %fd147;
	sqrt.rn.f64 	%fd149, %fd148;
	mov.f64 	%fd150, 0d3FF0000000000000;
	sub.f64 	%fd151, %fd150, %fd149;
	fma.rn.f64 	%fd152, %fd151, 0d3FE0000000000000, 0d3FF0000000000000;
	cvt.rn.f64.u16 	%fd153, %rs4;
	mul.f64 	%fd154, %fd152, %fd153;
	cvt.rn.f64.u16 	%fd155, %rs5;
	mul.f64 	%fd2, %fd152, %fd155;
	cvt.rn.f64.u32 	%fd156, %r60;
	fma.rn.f64 	%fd157, %fd154, %fd154, %fd156;
	sqrt.rn.f64 	%fd3, %fd157;
	cvt.rn.f64.u32 	%fd158, %r71;
	fma.rn.f64 	%fd159, %fd2, %fd2, %fd158;
	sqrt.rn.f64 	%fd4, %fd159;
	setp.eq.s16 	%p19, %rs1, 0;
	setp.eq.f64 	%p20, %fd154, 0d0000000000000000;
	and.pred  	%p21, %p19, %p20;
	mov.f64 	%fd483, 0d0000000000000000;
	@%p21 bra 	$L__BB1_11;
	cvt.rn.f64.u16 	%fd5, %rs1;
	abs.f64 	%fd6, %fd154;
	setp.geu.f64 	%p22, %fd6, %fd5;
	setp.lt.f64 	%p23, %fd6, %fd5;
	selp.f64 	%fd7, %fd5, %fd6, %p23;
	selp.f64 	%fd160, %fd6, %fd5, %p23;
	div.rn.f64 	%fd161, %fd160, %fd7;
	mul.f64 	%fd162, %fd161, %fd161;
	fma.rn.f64 	%fd163, %fd162, 0dBEF53E1D2A25FF7E, 0d3F2D3B63DBB65B49;
	fma.rn.f64 	%fd164, %fd163, %fd162, 0dBF5312788DDE082E;
	fma.rn.f64 	%fd165, %fd164, %fd162, 0d3F6F9690C8249315;
	fma.rn.f64 	%fd166, %fd165, %fd162, 0dBF82CF5AABC7CF0D;
	fma.rn.f64 	%fd167, %fd166, %fd162, 0d3F9162B0B2A3BFDE;
	fma.rn.f64 	%fd168, %fd167, %fd162, 0dBF9A7256FEB6FC6B;
	fma.rn.f64 	%fd169, %fd168, %fd162, 0d3FA171560CE4A489;
	fma.rn.f64 	%fd170, %fd169, %fd162, 0dBFA4F44D841450E4;
	fma.rn.f64 	%fd171, %fd170, %fd162, 0d3FA7EE3D3F36BB95;
	fma.rn.f64 	%fd172, %fd171, %fd162, 0dBFAAD32AE04A9FD1;
	fma.rn.f64 	%fd173, %fd172, %fd162, 0d3FAE17813D66954F;
	fma.rn.f64 	%fd174, %fd173, %fd162, 0dBFB11089CA9A5BCD;
	fma.rn.f64 	%fd175, %fd174, %fd162, 0d3FB3B12B2DB51738;
	fma.rn.f64 	%fd176, %fd175, %fd162, 0dBFB745D022F8DC5C;
	fma.rn.f64 	%fd177, %fd176, %fd162, 0d3FBC71C709DFE927;
	fma.rn.f64 	%fd178, %fd177, %fd162, 0dBFC2492491FA1744;
	fma.rn.f64 	%fd179, %fd178, %fd162, 0d3FC99999999840D2;
	fma.rn.f64 	%fd180, %fd179, %fd162, 0dBFD555555555544C;
	mul.f64 	%fd181, %fd162, %fd180;
	fma.rn.f64 	%fd8, %fd181, %fd161, %fd161;
	@%p22 bra 	$L__BB1_6;
	{
	.reg .b32 %temp; 
	mov.b64 	{%temp, %r88}, %fd154;
	}
	setp.lt.s32 	%p25, %r88, 0;
	neg.f64 	%fd184, %fd8;
	selp.f64 	%fd185, %fd8, %fd184, %p25;
	add.f64 	%fd481, %fd185, 0d3FF921FB54442D18;
	bra.uni 	$L__BB1_7;
$L__BB1_6:
	{
	.reg .b32 %temp; 
	mov.b64 	{%temp, %r87}, %fd154;
	}
	setp.lt.s32 	%p24, %r87, 0;
	mov.f64 	%fd182, 0d400921FB54442D18;
	sub.f64 	%fd183, %fd182, %fd8;
	selp.f64 	%fd481, %fd183, %fd8, %p24;
$L__BB1_7:
	setp.neu.f64 	%p26, %fd7, 0d0000000000000000;
	@%p26 bra 	$L__BB1_9;
	{
	.reg .b32 %temp; 
	mov.b64 	{%temp, %r90}, %fd154;
	}
	setp.lt.s32 	%p29, %r90, 0;
	selp.f64 	%fd482, 0d400921FB54442D18, 0d0000000000000000, %p29;
	bra.uni 	$L__BB1_10;
$L__BB1_9:
	setp.eq.f64 	%p27, %fd6, %fd5;
	{
	.reg .b32 %temp; 
	mov.b64 	{%temp, %r89}, %fd154;
	}
	setp.lt.s32 	%p28, %r89, 0;
	selp.f64 	%fd186, 0d4002D97C7F3321D2, 0d3FE921FB54442D18, %p28;
	selp.f64 	%fd482, %fd186, %fd481, %p27;
$L__BB1_10:
	add.rn.f64 	%fd187, %fd6, %fd5;
	setp.nan.f64 	%p30, %fd187, %fd187;
	abs.f64 	%fd188, %fd482;
	selp.f64 	%fd483, %fd187, %fd188, %p30;
$L__BB1_11:
	setp.eq.s16 	%p31, %rs2, 0;
	setp.eq.f64 	%p32, %fd2, 0d0000000000000000;
	and.pred  	%p33, %p31, %p32;
	mov.f64 	%fd486, 0d0000000000000000;
	@%p33 bra 	$L__BB1_19;
	cvt.rn.f64.u16 	%fd17, %rs2;
	abs.f64 	%fd18, %fd2;
	setp.geu.f64 	%p34, %fd18, %fd17;
	setp.lt.f64 	%p35, %fd18, %fd17;
	selp.f64 	%fd19, %fd17, %fd18, %p35;
	selp.f64 	%fd190, %fd18, %fd17, %p35;
	div.rn.f64 	%fd191, %fd190, %fd19;
	mul.f64 	%fd192, %fd191, %fd191;
	fma.rn.f64 	%fd193, %fd192, 0dBEF53E1D2A25FF7E, 0d3F2D3B63DBB65B49;
	fma.rn.f64 	%fd194, %fd193, %fd192, 0dBF5312788DDE082E;
	fma.rn.f64 	%fd195, %fd194, %fd192, 0d3F6F9690C8249315;
	fma.rn.f64 	%fd196, %fd195, %fd192, 0dBF82CF5AABC7CF0D;
	fma.rn.f64 	%fd197, %fd196, %fd192, 0d3F9162B0B2A3BFDE;
	fma.rn.f64 	%fd198, %fd197, %fd192, 0dBF9A7256FEB6FC6B;
	fma.rn.f64 	%fd199, %fd198, %fd192, 0d3FA171560CE4A489;
	fma.rn.f64 	%fd200, %fd199, %fd192, 0dBFA4F44D841450E4;
	fma.rn.f64 	%fd201, %fd200, %fd192, 0d3FA7EE3D3F36BB95;
	fma.rn.f64 	%fd202, %fd201, %fd192, 0dBFAAD32AE04A9FD1;
	fma.rn.f64 	%fd203, %fd202, %fd192, 0d3FAE17813D66954F;
	fma.rn.f64 	%fd204, %fd203, %fd192, 0dBFB11089CA9A5BCD;
	fma.rn.f64 	%fd205, %fd204, %fd192, 0d3FB3B12B2DB51738;
	fma.rn.f64 	%fd206, %fd205, %fd192, 0dBFB745D022F8DC5C;
	fma.rn.f64 	%fd207, %fd206, %fd192, 0d3FBC71C709DFE927;
	fma.rn.f64 	%fd208, %fd207, %fd192, 0dBFC2492491FA1744;
	fma.rn.f64 	%fd209, %fd208, %fd192, 0d3FC99999999840D2;
	fma.rn.f64 	%fd210, %fd209, %fd192, 0dBFD555555555544C;
	mul.f64 	%fd211, %fd192, %fd210;
	fma.rn.f64 	%fd20, %fd211, %fd191, %fd191;
	@%p34 bra 	$L__BB1_14;
	{
	.reg .b32 %temp; 
	mov.b64 	{%temp, %r92}, %fd2;
	}
	setp.lt.s32 	%p37, %r92, 0;
	neg.f64 	%fd214, %fd20;
	selp.f64 	%fd215, %fd20, %fd214, %p37;
	add.f64 	%fd484, %fd215, 0d3FF921FB54442D18;
	bra.uni 	$L__BB1_15;
$L__BB1_14:
	{
	.reg .b32 %temp; 
	mov.b64 	{%temp, %r91}, %fd2;
	}
	setp.lt.s32 	%p36, %r91, 0;
	mov.f64 	%fd212, 0d400921FB54442D18;
	sub.f64 	%fd213, %fd212, %fd20;
	selp.f64 	%fd484, %fd213, %fd20, %p36;
$L__BB1_15:
	setp.neu.f64 	%p38, %fd19, 0d0000000000000000;
	@%p38 bra 	$L__BB1_17;
	{
	.reg .b32 %temp; 
	mov.b64 	{%temp, %r94}, %fd2;
	}
	setp.lt.s32 	%p41, %r94, 0;
	selp.f64 	%fd485, 0d400921FB54442D18, 0d0000000000000000, %p41;
	bra.uni 	$L__BB1_18;
$L__BB1_17:
	setp.eq.f64 	%p39, %fd18, %fd17;
	{
	.reg .b32 %temp; 
	mov.b64 	{%temp, %r93}, %fd2;
	}
	setp.lt.s32 	%p40, %r93, 0;
	selp.f64 	%fd216, 0d4002D97C7F3321D2, 0d3FE921FB54442D18, %p40;
	selp.f64 	%fd485, %fd216, %fd484, %p39;
$L__BB1_18:
	add.rn.f64 	%fd217, %fd18, %fd17;
	setp.nan.f64 	%p42, %fd217, %fd217;
	abs.f64 	%fd218, %fd485;
	selp.f64 	%fd486, %fd217, %fd218, %p42;
$L__BB1_19:
	ld.global.u8 	%r14, [%rd4];
	ld.global.u8 	%r15, [%rd3];
	mul.f64 	%fd29, %fd3, %fd4;
	setp.eq.f64 	%p43, %fd29, 0d0000000000000000;
	mov.f64 	%fd487, 0d0000000000000000;
	@%p43 bra 	$L__BB1_23;
	sub.f64 	%fd30, %fd486, %fd483;
	setp.geu.f64 	%p44, %fd30, 0dC00921FB54442D18;
	@%p44 bra 	$L__BB1_22;
	add.f64 	%fd487, %fd30, 0d401921FB54442D18;
	bra.uni 	$L__BB1_23;
$L__BB1_22:
	setp.gt.f64 	%p45, %fd30, 0d400921FB54442D18;
	add.f64 	%fd220, %fd30, 0dC01921FB54442D18;
	selp.f64 	%fd487, %fd220, %fd30, %p45;
$L__BB1_23:
	mul.f64 	%fd34, %fd487, 0d3FE0000000000000;
	abs.f64 	%fd35, %fd34;
	setp.neu.f64 	%p46, %fd35, 0d7FF0000000000000;
	@%p46 bra 	$L__BB1_25;
	mov.f64 	%fd226, 0d0000000000000000;
	mul.rn.f64 	%fd488, %fd34, %fd226;
	mov.b32 	%r195, 0;
	bra.uni 	$L__BB1_27;
$L__BB1_25:
	mul.f64 	%fd221, %fd34, 0d3FE45F306DC9C883;
	cvt.rni.s32.f64 	%r195, %fd221;
	cvt.rn.f64.s32 	%fd222, %r195;
	fma.rn.f64 	%fd223, %fd222, 0dBFF921FB54442D18, %fd34;
	fma.rn.f64 	%fd224, %fd222, 0dBC91A62633145C00, %fd223;
	fma.rn.f64 	%fd488, %fd222, 0dB97B839A252049C0, %fd224;
	setp.ltu.f64 	%p47, %fd35, 0d41E0000000000000;
	@%p47 bra 	$L__BB1_27;
	{ // callseq 4, 0
	.param .b64 param0;
	st.param.f64 	[param0], %fd34;
	.param .align 16 .b8 retval0[16];
	call.uni (retval0), 
	__internal_trig_reduction_slowpathd, 
	(
	param0
	);
	ld.param.f64 	%fd488, [retval0];
	ld.param.b32 	%r195, [retval0+8];
	} // callseq 4
$L__BB1_27:
	setp.eq.f64 	%p48, %fd29, 0d0000000000000000;
	shl.b32 	%r97, %r195, 6;
	cvt.u64.u32 	%rd14, %r97;
	and.b64  	%rd15, %rd14, 64;
	add.s64 	%rd17, %rd16, %rd15;
	mul.rn.f64 	%fd227, %fd488, %fd488;
	and.b32  	%r98, %r195, 1;
	setp.eq.b32 	%p49, %r98, 1;
	selp.f64 	%fd228, 0dBDA8FF8320FD8164, 0d3DE5DB65F9785EBA, %p49;
	ld.global.nc.v2.f64 	{%fd229, %fd230}, [%rd17];
	fma.rn.f64 	%fd231, %fd228, %fd227, %fd229;
	fma.rn.f64 	%fd232, %fd231, %fd227, %fd230;
	ld.global.nc.v2.f64 	{%fd233, %fd234}, [%rd17+16];
	fma.rn.f64 	%fd235, %fd232, %fd227, %fd233;
	fma.rn.f64 	%fd236, %fd235, %fd227, %fd234;
	ld.global.nc.v2.f64 	{%fd237, %fd238}, [%rd17+32];
	fma.rn.f64 	%fd239, %fd236, %fd227, %fd237;
	fma.rn.f64 	%fd240, %fd239, %fd227, %fd238;
	fma.rn.f64 	%fd241, %fd240, %fd488, %fd488;
	fma.rn.f64 	%fd242, %fd240, %fd227, 0d3FF0000000000000;
	selp.f64 	%fd243, %fd242, %fd241, %p49;
	and.b32  	%r99, %r195, 2;
	setp.eq.s32 	%p50, %r99, 0;
	mov.f64 	%fd244, 0d0000000000000000;
	sub.f64 	%fd245, %fd244, %fd243;
	selp.f64 	%fd246, %fd243, %fd245, %p50;
	sqrt.rn.f64 	%fd247, %fd29;
	add.f64 	%fd248, %fd247, %fd247;
	mul.f64 	%fd40, %fd248, %fd246;
	add.f64 	%fd249, %fd3, %fd4;
	mul.f64 	%fd41, %fd249, 0d3FE0000000000000;
	add.f64 	%fd489, %fd483, %fd486;
	@%p48 bra 	$L__BB1_33;
	sub.f64 	%fd250, %fd483, %fd486;
	abs.f64 	%fd251, %fd250;
	setp.gtu.f64 	%p51, %fd251, 0d400921FB54442D18;
	@%p51 bra 	$L__BB1_30;
	mul.f64 	%fd489, %fd489, 0d3FE0000000000000;
	bra.uni 	$L__BB1_33;
$L__BB1_30:
	setp.geu.f64 	%p52, %fd489, 0d401921FB54442D18;
	@%p52 bra 	$L__BB1_32;
	add.f64 	%fd253, %fd489, 0d401921FB54442D18;
	mul.f64 	%fd489, %fd253, 0d3FE0000000000000;
	bra.uni 	$L__BB1_33;
$L__BB1_32:
	add.f64 	%fd252, %fd489, 0dC01921FB54442D18;
	mul.f64 	%fd489, %fd252, 0d3FE0000000000000;
$L__BB1_33:
	add.f64 	%fd47, %fd489, 0dBFE0C152382D7365;
	abs.f64 	%fd48, %fd47;
	setp.neu.f64 	%p53, %fd48, 0d7FF0000000000000;
	@%p53 bra 	$L__BB1_35;
	mov.f64 	%fd259, 0d0000000000000000;
	mul.rn.f64 	%fd491, %fd47, %fd259;
	mov.b32 	%r197, 1;
	bra.uni 	$L__BB1_38;
$L__BB1_35:
	mul.f64 	%fd254, %fd47, 0d3FE45F306DC9C883;
	cvt.rni.s32.f64 	%r196, %fd254;
	cvt.rn.f64.s32 	%fd255, %r196;
	fma.rn.f64 	%fd256, %fd255, 0dBFF921FB54442D18, %fd47;
	fma.rn.f64 	%fd257, %fd255, 0dBC91A62633145C00, %fd256;
	fma.rn.f64 	%fd491, %fd255, 0dB97B839A252049C0, %fd257;
	setp.ltu.f64 	%p54, %fd48, 0d41E0000000000000;
	@%p54 bra 	$L__BB1_37;
	{ // callseq 5, 0
	.param .b64 param0;
	st.param.f64 	[param0], %fd47;
	.param .align 16 .b8 retval0[16];
	call.uni (retval0), 
	__internal_trig_reduction_slowpathd, 
	(
	param0
	);
	ld.param.f64 	%fd491, [retval0];
	ld.param.b32 	%r196, [retval0+8];
	} // callseq 5
$L__BB1_37:
	add.s32 	%r197, %r196, 1;
$L__BB1_38:
	shl.b32 	%r102, %r197, 6;
	cvt.u64.u32 	%rd18, %r102;
	and.b64  	%rd19, %rd18, 64;
	add.s64 	%rd21, %rd16, %rd19;
	mul.rn.f64 	%fd260, %fd491, %fd491;
	and.b32  	%r103, %r197, 1;
	setp.eq.b32 	%p55, %r103, 1;
	selp.f64 	%fd261, 0dBDA8FF8320FD8164, 0d3DE5DB65F9785EBA, %p55;
	ld.global.nc.v2.f64 	{%fd262, %fd263}, [%rd21];
	fma.rn.f64 	%fd264, %fd261, %fd260, %fd262;
	fma.rn.f64 	%fd265, %fd264, %fd260, %fd263;
	ld.global.nc.v2.f64 	{%fd266, %fd267}, [%rd21+16];
	fma.rn.f64 	%fd268, %fd265, %fd260, %fd266;
	fma.rn.f64 	%fd269, %fd268, %fd260, %fd267;
	ld.global.nc.v2.f64 	{%fd270, %fd271}, [%rd21+32];
	fma.rn.f64 	%fd272, %fd269, %fd260, %fd270;
	fma.rn.f64 	%fd273, %fd272, %fd260, %fd271;
	fma.rn.f64 	%fd274, %fd273, %fd491, %fd491;
	fma.rn.f64 	%fd275, %fd273, %fd260, 0d3FF0000000000000;
	selp.f64 	%fd276, %fd275, %fd274, %p55;
	and.b32  	%r104, %r197, 2;
	setp.eq.s32 	%p56, %r104, 0;
	mov.f64 	%fd277, 0d0000000000000000;
	sub.f64 	%fd278, %fd277, %fd276;
	selp.f64 	%fd279, %fd276, %fd278, %p56;
	mul.f64 	%fd54, %fd279, 0d3FC5C28F5C28F5C3;
	add.f64 	%fd55, %fd489, %fd489;
	abs.f64 	%fd56, %fd55;
	setp.neu.f64 	%p57, %fd56, 0d7FF0000000000000;
	@%p57 bra 	$L__BB1_40;
	mov.f64 	%fd285, 0d0000000000000000;
	mul.rn.f64 	%fd493, %fd55, %fd285;
	mov.b32 	%r199, 1;
	bra.uni 	$L__BB1_43;
$L__BB1_40:
	mul.f64 	%fd280, %fd55, 0d3FE45F306DC9C883;
	cvt.rni.s32.f64 	%r198, %fd280;
	cvt.rn.f64.s32 	%fd281, %r198;
	fma.rn.f64 	%fd282, %fd281, 0dBFF921FB54442D18, %fd55;
	fma.rn.f64 	%fd283, %fd281, 0dBC91A62633145C00, %fd282;
	fma.rn.f64 	%fd493, %fd281, 0dB97B839A252049C0, %fd283;
	setp.ltu.f64 	%p58, %fd56, 0d41E0000000000000;
	@%p58 bra 	$L__BB1_42;
	{ // callseq 6, 0
	.param .b64 param0;
	st.param.f64 	[param0], %fd55;
	.param .align 16 .b8 retval0[16];
	call.uni (retval0), 
	__internal_trig_reduction_slowpathd, 
	(
	param0
	);
	ld.param.f64 	%fd493, [retval0];
	ld.param.b32 	%r198, [retval0+8];
	} // callseq 6
$L__BB1_42:
	add.s32 	%r199, %r198, 1;
$L__BB1_43:
	shl.b32 	%r107, %r199, 6;
	cvt.u64.u32 	%rd22, %r107;
	and.b64  	%rd23, %rd22, 64;
	mov.u64 	%rd24, __cudart_sin_cos_coeffs;
	add.s64 	%rd25, %rd24, %rd23;
	mul.rn.f64 	%fd286, %fd493, %fd493;
	and.b32  	%r108, %r199, 1;
	setp.eq.b32 	%p59, %r108, 1;
	selp.f64 	%fd287, 0dBDA8FF8320FD8164, 0d3DE5DB65F9785EBA, %p59;
	ld.global.nc.v2.f64 	{%fd288, %fd289}, [%rd25];
	fma.rn.f64 	%fd290, %fd287, %fd286, %fd288;
	fma.rn.f64 	%fd291, %fd290, %fd286, %fd289;
	ld.global.nc.v2.f64 	{%fd292, %fd293}, [%rd25+16];
	fma.rn.f64 	%fd294, %fd291, %fd286, %fd292;
	fma.rn.f64 	%fd295, %fd294, %fd286, %fd293;
	ld.global.nc.v2.f64 	{%fd296, %fd297}, [%rd25+32];
	fma.rn.f64 	%fd298, %fd295, %fd286, %fd296;
	fma.rn.f64 	%fd299, %fd298, %fd286, %fd297;
	fma.rn.f64 	%fd300, %fd299, %fd493, %fd493;
	fma.rn.f64 	%fd301, %fd299, %fd286, 0d3FF0000000000000;
	selp.f64 	%fd302, %fd301, %fd300, %p59;
	and.b32  	%r109, %r199, 2;
	setp.eq.s32 	%p60, %r109, 0;
	mov.f64 	%fd303, 0d0000000000000000;
	sub.f64 	%fd304, %fd303, %fd302;
	selp.f64 	%fd305, %fd302, %fd304, %p60;
	mov.f64 	%fd306, 0d3FF0000000000000;
	sub.f64 	%fd307, %fd306, %fd54;
	fma.rn.f64 	%fd62, %fd305, 0d3FCEB851EB851EB8, %fd307;
	fma.rn.f64 	%fd63, %fd489, 0d4008000000000000, 0d3FBACEE9F37BEBD5;
	abs.f64 	%fd64, %fd63;
	setp.neu.f64 	%p61, %fd64, 0d7FF0000000000000;
	@%p61 bra 	$L__BB1_45;
	mov.f64 	%fd313, 0d0000000000000000;
	mul.rn.f64 	%fd495, %fd63, %fd313;
	mov.b32 	%r201, 1;
	bra.uni 	$L__BB1_48;
$L__BB1_45:
	mul.f64 	%fd308, %fd63, 0d3FE45F306DC9C883;
	cvt.rni.s32.f64 	%r200, %fd308;
	cvt.rn.f64.s32 	%fd309, %r200;
	fma.rn.f64 	%fd310, %fd309, 0dBFF921FB54442D18, %fd63;
	fma.rn.f64 	%fd311, %fd309, 0dBC91A62633145C00, %fd310;
	fma.rn.f64 	%fd495, %fd309, 0dB97B839A252049C0, %fd311;
	setp.ltu.f64 	%p62, %fd64, 0d41E0000000000000;
	@%p62 bra 	$L__BB1_47;
	{ // callseq 7, 0
	.param .b64 param0;
	st.param.f64 	[param0], %fd63;
	.param .align 16 .b8 retval0[16];
	call.uni (retval0), 
	__internal_trig_reduction_slowpathd, 
	(
	param0
	);
	ld.param.f64 	%fd495, [retval0];
	ld.param.b32 	%r200, [retval0+8];
	} // callseq 7
$L__BB1_47:
	add.s32 	%r201, %r200, 1;
$L__BB1_48:
	shl.b32 	%r112, %r201, 6;
	cvt.u64.u32 	%rd26, %r112;
	and.b64  	%rd27, %rd26, 64;
	mov.u64 	%rd28, __cudart_sin_cos_coeffs;
	add.s64 	%rd29, %rd28, %rd27;
	mul.rn.f64 	%fd314, %fd495, %fd495;
	and.b32  	%r113, %r201, 1;
	setp.eq.b32 	%p63, %r113, 1;
	selp.f64 	%fd315, 0dBDA8FF8320FD8164, 0d3DE5DB65F9785EBA, %p63;
	ld.global.nc.v2.f64 	{%fd316, %fd317}, [%rd29];
	fma.rn.f64 	%fd318, %fd315, %fd314, %fd316;
	fma.rn.f64 	%fd319, %fd318, %fd314, %fd317;
	ld.global.nc.v2.f64 	{%fd320, %fd321}, [%rd29+16];
	fma.rn.f64 	%fd322, %fd319, %fd314, %fd320;
	fma.rn.f64 	%fd323, %fd322, %fd314, %fd321;
	ld.global.nc.v2.f64 	{%fd324, %fd325}, [%rd29+32];
	fma.rn.f64 	%fd326, %fd323, %fd314, %fd324;
	fma.rn.f64 	%fd327, %fd326, %fd314, %fd325;
	fma.rn.f64 	%fd328, %fd327, %fd495, %fd495;
	fma.rn.f64 	%fd329, %fd327, %fd314, 0d3FF0000000000000;
	selp.f64 	%fd330, %fd329, %fd328, %p63;
	and.b32  	%r114, %r201, 2;
	setp.eq.s32 	%p64, %r114, 0;
	mov.f64 	%fd331, 0d0000000000000000;
	sub.f64 	%fd332, %fd331, %fd330;
	selp.f64 	%fd333, %fd330, %fd332, %p64;
	fma.rn.f64 	%fd70, %fd333, 0d3FD47AE147AE147B, %fd62;
	fma.rn.f64 	%fd71, %fd489, 0d4010000000000000, 0dBFF197C987C952C4;
	abs.f64 	%fd72, %fd71;
	setp.neu.f64 	%p65, %fd72, 0d7FF0000000000000;
	@%p65 bra 	$L__BB1_50;
	mov.f64 	%fd339, 0d0000000000000000;
	mul.rn.f64 	%fd497, %fd71, %fd339;
	mov.b32 	%r203, 1;
	bra.uni 	$L__BB1_53;
$L__BB1_50:
	mul.f64 	%fd334, %fd71, 0d3FE45F306DC9C883;
	cvt.rni.s32.f64 	%r202, %fd334;
	cvt.rn.f64.s32 	%fd335, %r202;
	fma.rn.f64 	%fd336, %fd335, 0dBFF921FB54442D18, %fd71;
	fma.rn.f64 	%fd337, %fd335, 0dBC91A62633145C00, %fd336;
	fma.rn.f64 	%fd497, %fd335, 0dB97B839A252049C0, %fd337;
	setp.ltu.f64 	%p66, %fd72, 0d41E0000000000000;
	@%p66 bra 	$L__BB1_52;
	{ // callseq 8, 0
	.param .b64 param0;
	st.param.f64 	[param0], %fd71;
	.param .align 16 .b8 retval0[16];
	call.uni (retval0), 
	__internal_trig_reduction_slowpathd, 
	(
	param0
	);
	ld.param.f64 	%fd497, [retval0];
	ld.param.b32 	%r202, [retval0+8];
	} // callseq 8
$L__BB1_52:
	add.s32 	%r203, %r202, 1;
$L__BB1_53:
	setp.lt.s32 	%p67, %r7, 0;
	setp.eq.s32 	%p68, %r8, 1062207488;
	shl.b32 	%r117, %r203, 6;
	cvt.u64.u32 	%rd30, %r117;
	and.b64  	%rd31, %rd30, 64;
	mov.u64 	%rd32, __cudart_sin_cos_coeffs;
	add.s64 	%rd33, %rd32, %rd31;
	mul.rn.f64 	%fd340, %fd497, %fd497;
	and.b32  	%r118, %r203, 1;
	setp.eq.b32 	%p70, %r118, 1;
	selp.f64 	%fd341, 0dBDA8FF8320FD8164, 0d3DE5DB65F9785EBA, %p70;
	ld.global.nc.v2.f64 	{%fd342, %fd343}, [%rd33];
	fma.rn.f64 	%fd344, %fd341, %fd340, %fd342;
	fma.rn.f64 	%fd345, %fd344, %fd340, %fd343;
	ld.global.nc.v2.f64 	{%fd346, %fd347}, [%rd33+16];
	fma.rn.f64 	%fd348, %fd345, %fd340, %fd346;
	fma.rn.f64 	%fd349, %fd348, %fd340, %fd347;
	ld.global.nc.v2.f64 	{%fd350, %fd351}, [%rd33+32];
	fma.rn.f64 	%fd352, %fd349, %fd340, %fd350;
	fma.rn.f64 	%fd353, %fd352, %fd340, %fd351;
	fma.rn.f64 	%fd354, %fd353, %fd497, %fd497;
	fma.rn.f64 	%fd355, %fd353, %fd340, 0d3FF0000000000000;
	selp.f64 	%fd356, %fd355, %fd354, %p70;
	and.b32  	%r119, %r203, 2;
	setp.eq.s32 	%p71, %r119, 0;
	mov.f64 	%fd357, 0d0000000000000000;
	sub.f64 	%fd358, %fd357, %fd356;
	selp.f64 	%fd359, %fd356, %fd358, %p71;
	fma.rn.f64 	%fd78, %fd359, 0dBFC999999999999A, %fd70;
	add.f64 	%fd360, %fd489, 0dC01332D8E05EBEE4;
	div.rn.f64 	%fd79, %fd360, 0d3FDBECDE5DA115A9;
	{
	.reg .b32 %temp; 
	mov.b64 	{%temp, %r39}, %fd79;
	}
	abs.f64 	%fd80, %fd79;
	{ // callseq 9, 0
	.param .b64 param0;
	st.param.f64 	[param0], %fd80;
	.param .b64 param1;
	st.param.f64 	[param1], 0d4000000000000000;
	.param .b64 retval0;
	call.uni (retval0), 
	__internal_accurate_pow, 
	(
	param0, 
	param1
	);
	ld.param.f64 	%fd361, [retval0];
	} // callseq 9
	setp.lt.s32 	%p72, %r39, 0;
	neg.f64 	%fd363, %fd361;
	selp.f64 	%fd364, %fd363, %fd361, %p68;
	selp.f64 	%fd365, %fd364, %fd361, %p72;
	setp.eq.f64 	%p73, %fd79, 0d0000000000000000;
	selp.b32 	%r120, %r39, 0, %p68;
	or.b32  	%r121, %r120, 2146435072;
	selp.b32 	%r122, %r121, %r120, %p67;
	mov.b32 	%r123, 0;
	mov.b64 	%fd366, {%r123, %r122};
	selp.f64 	%fd498, %fd366, %fd365, %p73;
	add.f64 	%fd367, %fd79, 0d4000000000000000;
	{
	.reg .b32 %temp; 
	mov.b64 	{%temp, %r124}, %fd367;
	}
	and.b32  	%r125, %r124, 2146435072;
	setp.ne.s32 	%p74, %r125, 2146435072;
	@%p74 bra 	$L__BB1_58;
	setp.num.f64 	%p75, %fd79, %fd79;
	@%p75 bra 	$L__BB1_56;
	mov.f64 	%fd368, 0d4000000000000000;
	add.rn.f64 	%fd498, %fd79, %fd368;
	bra.uni 	$L__BB1_58;
$L__BB1_56:
	setp.neu.f64 	%p76, %fd80, 0d7FF0000000000000;
	@%p76 bra 	$L__BB1_58;
	setp.lt.s32 	%p77, %r39, 0;
	selp.b32 	%r126, %r10, %r9, %p2;
	selp.b32 	%r127, %r126, %r9, %p77;
	mov.b32 	%r128, 0;
	mov.b64 	%fd498, {%r128, %r127};
$L__BB1_58:
	setp.eq.f64 	%p78, %fd79, 0d3FF0000000000000;
	neg.f64 	%fd369, %fd498;
	selp.f64 	%fd85, 0dBFF0000000000000, %fd369, %p78;
	fma.rn.f64 	%fd370, %fd85, 0d3FF71547652B82FE, 0d4338000000000000;
	{
	.reg .b32 %temp; 
	mov.b64 	{%r40, %temp}, %fd370;
	}
	mov.f64 	%fd371, 0dC338000000000000;
	add.rn.f64 	%fd372, %fd370, %fd371;
	fma.rn.f64 	%fd373, %fd372, 0dBFE62E42FEFA39EF, %fd85;
	fma.rn.f64 	%fd374, %fd372, 0dBC7ABC9E3B39803F, %fd373;
	fma.rn.f64 	%fd375, %fd374, 0d3E5ADE1569CE2BDF, 0d3E928AF3FCA213EA;
	fma.rn.f64 	%fd376, %fd375, %fd374, 0d3EC71DEE62401315;
	fma.rn.f64 	%fd377, %fd376, %fd374, 0d3EFA01997C89EB71;
	fma.rn.f64 	%fd378, %fd377, %fd374, 0d3F2A01A014761F65;
	fma.rn.f64 	%fd379, %fd378, %fd374, 0d3F56C16C1852B7AF;
	fma.rn.f64 	%fd380, %fd379, %fd374, 0d3F81111111122322;
	fma.rn.f64 	%fd381, %fd380, %fd374, 0d3FA55555555502A1;
	fma.rn.f64 	%fd382, %fd381, %fd374, 0d3FC5555555555511;
	fma.rn.f64 	%fd383, %fd382, %fd374, 0d3FE000000000000B;
	fma.rn.f64 	%fd384, %fd383, %fd374, 0d3FF0000000000000;
	fma.rn.f64 	%fd385, %fd384, %fd374, 0d3FF0000000000000;
	{
	.reg .b32 %temp; 
	mov.b64 	{%r41, %temp}, %fd385;
	}
	{
	.reg .b32 %temp; 
	mov.b64 	{%temp, %r42}, %fd385;
	}
	shl.b32 	%r129, %r40, 20;
	add.s32 	%r130, %r129, %r42;
	mov.b64 	%fd499, {%r41, %r130};
	{
	.reg .b32 %temp; 
	mov.b64 	{%temp, %r131}, %fd85;
	}
	mov.b32 	%f2, %r131;
	abs.f32 	%f1, %f2;
	setp.lt.f32 	%p79, %f1, 0f4086232B;
	@%p79 bra 	$L__BB1_61;
	setp.lt.f64 	%p80, %fd85, 0d0000000000000000;
	add.f64 	%fd386, %fd85, 0d7FF0000000000000;
	selp.f64 	%fd499, 0d0000000000000000, %fd386, %p80;
	setp.geu.f32 	%p81, %f1, 0f40874800;
	@%p81 bra 	$L__BB1_61;
	shr.u32 	%r132, %r40, 31;
	add.s32 	%r133, %r40, %r132;
	shr.s32 	%r134, %r133, 1;
	shl.b32 	%r135, %r134, 20;
	add.s32 	%r136, %r42, %r135;
	mov.b64 	%fd387, {%r41, %r136};
	sub.s32 	%r137, %r40, %r134;
	shl.b32 	%r138, %r137, 20;
	add.s32 	%r139, %r138, 1072693248;
	mov.b32 	%r140, 0;
	mov.b64 	%fd388, {%r140, %r139};
	mul.f64 	%fd499, %fd388, %fd387;
$L__BB1_61:
	setp.lt.s32 	%p82, %r4, 0;
	setp.eq.s32 	%p83, %r5, 1074790400;
	{
	.reg .b32 %temp; 
	mov.b64 	{%temp, %r43}, %fd41;
	}
	abs.f64 	%fd90, %fd41;
	{ // callseq 10, 0
	.param .b64 param0;
	st.param.f64 	[param0], %fd90;
	.param .b64 param1;
	st.param.f64 	[param1], 0d401C000000000000;
	.param .b64 retval0;
	call.uni (retval0), 
	__internal_accurate_pow, 
	(
	param0, 
	param1
	);
	ld.param.f64 	%fd389, [retval0];
	} // callseq 10
	setp.lt.s32 	%p85, %r43, 0;
	neg.f64 	%fd391, %fd389;
	selp.f64 	%fd392, %fd391, %fd389, %p83;
	selp.f64 	%fd393, %fd392, %fd389, %p85;
	setp.eq.f64 	%p86, %fd41, 0d0000000000000000;
	selp.b32 	%r141, %r43, 0, %p83;
	or.b32  	%r142, %r141, 2146435072;
	selp.b32 	%r143, %r142, %r141, %p82;
	mov.b32 	%r144, 0;
	mov.b64 	%fd394, {%r144, %r143};
	selp.f64 	%fd500, %fd394, %fd393, %p86;
	add.f64 	%fd395, %fd41, 0d401C000000000000;
	{
	.reg .b32 %temp; 
	mov.b64 	{%temp, %r145}, %fd395;
	}
	and.b32  	%r146, %r145, 2146435072;
	setp.ne.s32 	%p87, %r146, 2146435072;
	@%p87 bra 	$L__BB1_66;
	setp.num.f64 	%p88, %fd41, %fd41;
	@%p88 bra 	$L__BB1_64;
	mov.f64 	%fd396, 0d401C000000000000;
	add.rn.f64 	%fd500, %fd41, %fd396;
	bra.uni 	$L__BB1_66;
$L__BB1_64:
	setp.neu.f64 	%p89, %fd90, 0d7FF0000000000000;
	@%p89 bra 	$L__BB1_66;
	setp.lt.s32 	%p90, %r43, 0;
	or.b32  	%r147, %r6, -2147483648;
	selp.b32 	%r148, %r147, %r6, %p1;
	selp.b32 	%r149, %r148, %r6, %p90;
	mov.b32 	%r150, 0;
	mov.b64 	%fd500, {%r150, %r149};
$L__BB1_66:
	setp.lt.s32 	%p91, %r7, 0;
	setp.eq.s32 	%p92, %r8, 1062207488;
	setp.eq.f64 	%p94, %fd41, 0d3FF0000000000000;
	selp.f64 	%fd397, 0d3FF0000000000000, %fd500, %p94;
	add.f64 	%fd398, %fd397, 0d41F6BCC41E900000;
	div.rn.f64 	%fd399, %fd397, %fd398;
	sqrt.rn.f64 	%fd400, %fd399;
	add.f64 	%fd95, %fd400, %fd400;
	add.s32 	%r151, %r14, %r15;
	cvt.rn.f64.u32 	%fd401, %r151;
	fma.rn.f64 	%fd402, %fd401, 0d3FE0000000000000, 0dC049000000000000;
	{
	.reg .b32 %temp; 
	mov.b64 	{%temp, %r152}, %fd402;
	}
	abs.f64 	%fd403, %fd402;
	{ // callseq 11, 0
	.param .b64 param0;
	st.param.f64 	[param0], %fd403;
	.param .b64 param1;
	st.param.f64 	[param1], 0d4000000000000000;
	.param .b64 retval0;
	call.uni (retval0), 
	__internal_accurate_pow, 
	(
	param0, 
	param1
	);
	ld.param.f64 	%fd404, [retval0];
	} // callseq 11
	setp.lt.s32 	%p95, %r152, 0;
	neg.f64 	%fd406, %fd404;
	selp.f64 	%fd407, %fd406, %fd404, %p92;
	selp.f64 	%fd408, %fd407, %fd404, %p95;
	setp.eq.f64 	%p96, %fd402, 0d0000000000000000;
	selp.b32 	%r153, %r152, 0, %p92;
	or.b32  	%r154, %r153, 2146435072;
	selp.b32 	%r155, %r154, %r153, %p91;
	mov.b32 	%r156, 0;
	mov.b64 	%fd409, {%r156, %r155};
	selp.f64 	%fd410, %fd409, %fd408, %p96;
	add.f64 	%fd411, %fd402, 0d4000000000000000;
	{
	.reg .b32 %temp; 
	mov.b64 	{%temp, %r157}, %fd411;
	}
	and.b32  	%r158, %r157, 2146435072;
	setp.eq.s32 	%p97, %r158, 2146435072;
	setp.eq.f64 	%p98, %fd403, 0d7FF0000000000000;
	selp.b32 	%r159, %r10, %r9, %p2;
	selp.b32 	%r160, %r159, %r9, %p95;
	mov.b64 	%fd412, {%r156, %r160};
	selp.f64 	%fd413, %fd412, %fd410, %p97;
	selp.f64 	%fd414, %fd413, %fd410, %p98;
	setp.eq.f64 	%p99, %fd402, 0d3FF0000000000000;
	selp.f64 	%fd415, 0d3FF0000000000000, %fd414, %p99;
	mul.f64 	%fd416, %fd415, 0d3F8EB851EB851EB8;
	add.f64 	%fd417, %fd415, 0d4034000000000000;
	sqrt.rn.f64 	%fd418, %fd417;
	div.rn.f64 	%fd96, %fd416, %fd418;
	fma.rn.f64 	%fd97, %fd41, 0d3FA70A3D70A3D70A, 0d3FF0000000000000;
	mul.f64 	%fd419, %fd41, 0d3F8EB851EB851EB8;
	fma.rn.f64 	%fd98, %fd419, %fd78, 0d3FF0000000000000;
	mul.f64 	%fd420, %fd499, 0d3FE0C152382D7365;
	fma.rn.f64 	%fd99, %fd499, 0d3FE0C152382D7365, %fd420;
	abs.f64 	%fd100, %fd99;
	setp.neu.f64 	%p100, %fd100, 0d7FF0000000000000;
	@%p100 bra 	$L__BB1_68;
	mov.f64 	%fd426, 0d0000000000000000;
	mul.rn.f64 	%fd501, %fd99, %fd426;
	mov.b32 	%r204, 0;
	bra.uni 	$L__BB1_70;
$L__BB1_68:
	mul.f64 	%fd421, %fd99, 0d3FE45F306DC9C883;
	cvt.rni.s32.f64 	%r204, %fd421;
	cvt.rn.f64.s32 	%fd422, %r204;
	fma.rn.f64 	%fd423, %fd422, 0dBFF921FB54442D18, %fd99;
	fma.rn.f64 	%fd424, %fd422, 0dBC91A62633145C00, %fd423;
	fma.rn.f64 	%fd501, %fd422, 0dB97B839A252049C0, %fd424;
	setp.ltu.f64 	%p101, %fd100, 0d41E0000000000000;
	@%p101 bra 	$L__BB1_70;
	{ // callseq 12, 0
	.param .b64 param0;
	st.param.f64 	[param0], %fd99;
	.param .align 16 .b8 retval0[16];
	call.uni (retval0), 
	__internal_trig_reduction_slowpathd, 
	(
	param0
	);
	ld.param.f64 	%fd501, [retval0];
	ld.param.b32 	%r204, [retval0+8];
	} // callseq 12
$L__BB1_70:
	shl.b32 	%r163, %r204, 6;
	cvt.u64.u32 	%rd34, %r163;
	and.b64  	%rd35, %rd34, 64;
	mov.u64 	%rd36, __cudart_sin_cos_coeffs;
	add.s64 	%rd37, %rd36, %rd35;
	mul.rn.f64 	%fd427, %fd501, %fd501;
	and.b32  	%r164, %r204, 1;
	setp.eq.b32 	%p105, %r164, 1;
	selp.f64 	%fd428, 0dBDA8FF8320FD8164, 0d3DE5DB65F9785EBA, %p105;
	ld.global.nc.v2.f64 	{%fd429, %fd430}, [%rd37];
	fma.rn.f64 	%fd431, %fd428, %fd427, %fd429;
	fma.rn.f64 	%fd432, %fd431, %fd427, %fd430;
	ld.global.nc.v2.f64 	{%fd433, %fd434}, [%rd37+16];
	fma.rn.f64 	%fd435, %fd432, %fd427, %fd433;
	fma.rn.f64 	%fd436, %fd435, %fd427, %fd434;
	ld.global.nc.v2.f64 	{%fd437, %fd438}, [%rd37+32];
	fma.rn.f64 	%fd439, %fd436, %fd427, %fd437;
	fma.rn.f64 	%fd440, %fd439, %fd427, %fd438;
	fma.rn.f64 	%fd441, %fd440, %fd501, %fd501;
	fma.rn.f64 	%fd442, %fd440, %fd427, 0d3FF0000000000000;
	selp.f64 	%fd443, %fd442, %fd441, %p105;
	and.b32  	%r165, %r204, 2;
	setp.eq.s32 	%p106, %r165, 0;
	mov.f64 	%fd444, 0d0000000000000000;
	sub.f64 	%fd445, %fd444, %fd443;
	selp.f64 	%fd446, %fd443, %fd445, %p106;
	neg.f64 	%fd447, %fd446;
	mul.f64 	%fd105, %fd95, %fd447;
	sub.s32 	%r166, %r14, %r15;
	cvt.rn.f64.s32 	%fd448, %r166;
	add.f64 	%fd449, %fd96, 0d3FF0000000000000;
	div.rn.f64 	%fd106, %fd448, %fd449;
	{
	.reg .b32 %temp; 
	mov.b64 	{%temp, %r47}, %fd106;
	}
	abs.f64 	%fd107, %fd106;
	{ // callseq 13, 0
	.param .b64 param0;
	st.param.f64 	[param0], %fd107;
	.param .b64 param1;
	st.param.f64 	[param1], 0d4000000000000000;
	.param .b64 retval0;
	call.uni (retval0), 
	__internal_accurate_pow, 
	(
	param0, 
	param1
	);
	ld.param.f64 	%fd450, [retval0];
	} // callseq 13
	setp.lt.s32 	%p107, %r47, 0;
	neg.f64 	%fd452, %fd450;
	selp.f64 	%fd453, %fd452, %fd450, %p92;
	selp.f64 	%fd454, %fd453, %fd450, %p107;
	setp.eq.f64 	%p108, %fd106, 0d0000000000000000;
	selp.b32 	%r167, %r47, 0, %p92;
	or.b32  	%r168, %r167, 2146435072;
	selp.b32 	%r169, %r168, %r167, %p91;
	mov.b32 	%r170, 0;
	mov.b64 	%fd455, {%r170, %r169};
	selp.f64 	%fd502, %fd455, %fd454, %p108;
	add.f64 	%fd456, %fd106, 0d4000000000000000;
	{
	.reg .b32 %temp; 
	mov.b64 	{%temp, %r171}, %fd456;
	}
	and.b32  	%r172, %r171, 2146435072;
	setp.ne.s32 	%p109, %r172, 2146435072;
	@%p109 bra 	$L__BB1_75;
	setp.num.f64 	%p110, %fd106, %fd106;
	@%p110 bra 	$L__BB1_73;
	mov.f64 	%fd457, 0d4000000000000000;
	add.rn.f64 	%fd502, %fd106, %fd457;
	bra.uni 	$L__BB1_75;
$L__BB1_73:
	setp.neu.f64 	%p111, %fd107, 0d7FF0000000000000;
	@%p111 bra 	$L__BB1_75;
	setp.lt.s32 	%p112, %r47, 0;
	selp.b32 	%r174, %r159, %r9, %p112;
	mov.b32 	%r175, 0;
	mov.b64 	%fd502, {%r175, %r174};
$L__BB1_75:
	setp.lt.s32 	%p113, %r7, 0;
	setp.eq.s32 	%p114, %r8, 1062207488;
	setp.eq.f64 	%p116, %fd106, 0d3FF0000000000000;
	selp.f64 	%fd112, 0d3FF0000000000000, %fd502, %p116;
	sub.f64 	%fd458, %fd4, %fd3;
	div.rn.f64 	%fd113, %fd458, %fd97;
	{
	.reg .b32 %temp; 
	mov.b64 	{%temp, %r48}, %fd113;
	}
	abs.f64 	%fd114, %fd113;
	{ // callseq 14, 0
	.param .b64 param0;
	st.param.f64 	[param0], %fd114;
	.param .b64 param1;
	st.param.f64 	[param1], 0d4000000000000000;
	.param .b64 retval0;
	call.uni (retval0), 
	__internal_accurate_pow, 
	(
	param0, 
	param1
	);
	ld.param.f64 	%fd459, [retval0];
	} // callseq 14
	setp.lt.s32 	%p117, %r48, 0;
	neg.f64 	%fd461, %fd459;
	selp.f64 	%fd462, %fd461, %fd459, %p114;
	selp.f64 	%fd463, %fd462, %fd459, %p117;
	setp.eq.f64 	%p118, %fd113, 0d0000000000000000;
	selp.b32 	%r176, %r48, 0, %p114;
	or.b32  	%r177, %r176, 2146435072;
	selp.b32 	%r178, %r177, %r176, %p113;
	mov.b32 	%r179, 0;
	mov.b64 	%fd464, {%r179, %r178};
	selp.f64 	%fd503, %fd464, %fd463, %p118;
	add.f64 	%fd465, %fd113, 0d4000000000000000;
	{
	.reg .b32 %temp; 
	mov.b64 	{%temp, %r180}, %fd465;
	}
	and.b32  	%r181, %r180, 2146435072;
	setp.ne.s32 	%p119, %r181, 2146435072;
	@%p119 bra 	$L__BB1_80;
	setp.num.f64 	%p120, %fd113, %fd113;
	@%p120 bra 	$L__BB1_78;
	mov.f64 	%fd466, 0d4000000000000000;
	add.rn.f64 	%fd503, %fd113, %fd466;
	bra.uni 	$L__BB1_80;
$L__BB1_78:
	setp.neu.f64 	%p121, %fd114, 0d7FF0000000000000;
	@%p121 bra 	$L__BB1_80;
	setp.lt.s32 	%p122, %r48, 0;
	selp.b32 	%r183, %r159, %r9, %p122;
	mov.b32 	%r184, 0;
	mov.b64 	%fd503, {%r184, %r183};
$L__BB1_80:
	setp.lt.s32 	%p123, %r7, 0;
	setp.eq.s32 	%p124, %r8, 1062207488;
	setp.eq.f64 	%p126, %fd113, 0d3FF0000000000000;
	selp.f64 	%fd467, 0d3FF0000000000000, %fd503, %p126;
	add.f64 	%fd119, %fd112, %fd467;
	div.rn.f64 	%fd120, %fd40, %fd98;
	{
	.reg .b32 %temp; 
	mov.b64 	{%temp, %r49}, %fd120;
	}
	abs.f64 	%fd121, %fd120;
	{ // callseq 15, 0
	.param .b64 param0;
	st.param.f64 	[param0], %fd121;
	.param .b64 param1;
	st.param.f64 	[param1], 0d4000000000000000;
	.param .b64 retval0;
	call.uni (retval0), 
	__internal_accurate_pow, 
	(
	param0, 
	param1
	);
	ld.param.f64 	%fd468, [retval0];
	} // callseq 15
	setp.lt.s32 	%p127, %r49, 0;
	neg.f64 	%fd470, %fd468;
	selp.f64 	%fd471, %fd470, %fd468, %p124;
	selp.f64 	%fd472, %fd471, %fd468, %p127;
	setp.eq.f64 	%p128, %fd120, 0d0000000000000000;
	selp.b32 	%r185, %r49, 0, %p124;
	or.b32  	%r186, %r185, 2146435072;
	selp.b32 	%r187, %r186, %r185, %p123;
	mov.b32 	%r188, 0;
	mov.b64 	%fd473, {%r188, %r187};
	selp.f64 	%fd504, %fd473, %fd472, %p128;
	add.f64 	%fd474, %fd120, 0d4000000000000000;
	{
	.reg .b32 %temp; 
	mov.b64 	{%temp, %r189}, %fd474;
	}
	and.b32  	%r190, %r189, 2146435072;
	setp.ne.s32 	%p129, %r190, 2146435072;
	@%p129 bra 	$L__BB1_85;
	setp.num.f64 	%p130, %fd120, %fd120;
	@%p130 bra 	$L__BB1_83;
	mov.f64 	%fd475, 0d4000000000000000;
	add.rn.f64 	%fd504, %fd120, %fd475;
	bra.uni 	$L__BB1_85;
$L__BB1_83:
	setp.neu.f64 	%p131, %fd121, 0d7FF0000000000000;
	@%p131 bra 	$L__BB1_85;
	setp.lt.s32 	%p132, %r49, 0;
	selp.b32 	%r192, %r159, %r9, %p132;
	mov.b32 	%r193, 0;
	mov.b64 	%fd504, {%r193, %r192};
$L__BB1_85:
	setp.eq.f64 	%p133, %fd120, 0d3FF0000000000000;
	selp.f64 	%fd476, 0d3FF0000000000000, %fd504, %p133;
	add.f64 	%fd477, %fd119, %fd476;
	mul.f64 	%fd478, %fd113, %fd105;
	fma.rn.f64 	%fd479, %fd120, %fd478, %fd477;
	sqrt.rn.f64 	%fd480, %fd479;
	mul.wide.s32 	%rd38, %r13, 8;
	add.s64 	%rd39, %rd2, %rd38;
	st.global.f64 	[%rd39], %fd480;
$L__BB1_86:
	add.s32 	%r194, %r194, %r11;
	setp.lt.s32 	%p134, %r194, %r3;
	@%p134 bra 	$L__BB1_2;
$L__BB1_87:
	ret;

}
	// .globl	_Z10reduceStepPdii
.visible .entry _Z10reduceStepPdii(
	.param .u64 .ptr .align 1 _Z10reduceStepPdii_param_0,
	.param .u32 _Z10reduceStepPdii_param_1,
	.param .u32 _Z10reduceStepPdii_param_2
)
{
	.reg .pred 	%p<7>;
	.reg .b32 	%r<45>;
	.reg .b64 	%rd<19>;
	.reg .b64 	%fd<16>;

	ld.param.u64 	%rd2, [_Z10reduceStepPdii_param_0];
	ld.param.u32 	%r18, [_Z10reduceStepPdii_param_1];
	ld.param.u32 	%r19, [_Z10reduceStepPdii_param_2];
	cvta.to.global.u64 	%rd1, %rd2;
	mov.u32 	%r20, %ctaid.x;
	mov.u32 	%r21, %ntid.x;
	mov.u32 	%r22, %tid.x;
	mad.lo.s32 	%r42, %r20, %r21, %r22;
	mov.u32 	%r23, %nctaid.x;
	mul.lo.s32 	%r2, %r21, %r23;
	add.s32 	%r41, %r42, %r19;
	setp.ge.s32 	%p1, %r41, %r18;
	@%p1 bra 	$L__BB2_7;
	add.s32 	%r24, %r41, %r2;
	max.s32 	%r25, %r18, %r24;
	setp.lt.s32 	%p2, %r24, %r18;
	selp.u32 	%r26, 1, 0, %p2;
	add.s32 	%r27, %r24, %r26;
	sub.s32 	%r28, %r25, %r27;
	div.u32 	%r29, %r28, %r2;
	add.s32 	%r4, %r29, %r26;
	and.b32  	%r30, %r4, 3;
	setp.eq.s32 	%p3, %r30, 3;
	@%p3 bra 	$L__BB2_4;
	add.s32 	%r31, %r4, 1;
	and.b32  	%r32, %r31, 3;
	neg.s32 	%r38, %r32;
$L__BB2_3:
	.pragma "nounroll";
	mul.wide.s32 	%rd3, %r41, 8;
	add.s64 	%rd4, %rd1, %rd3;
	mul.wide.s32 	%rd5, %r42, 8;
	add.s64 	%rd6, %rd1, %rd5;
	ld.global.f64 	%fd1, [%rd4];
	ld.global.f64 	%fd2, [%rd6];
	add.f64 	%fd3, %fd1, %fd2;
	st.global.f64 	[%rd6], %fd3;
	add.s32 	%r42, %r42, %r2;
	add.s32 	%r41, %r41, %r2;
	add.s32 	%r38, %r38, 1;
	setp.ne.s32 	%p4, %r38, 0;
	@%p4 bra 	$L__BB2_3;
$L__BB2_4:
	setp.lt.u32 	%p5, %r4, 3;
	@%p5 bra 	$L__BB2_7;
	mul.wide.s32 	%rd13, %r2, 8;
	shl.b32 	%r35, %r2, 1;
$L__BB2_6:
	mul.wide.s32 	%rd7, %r41, 8;
	add.s64 	%rd8, %rd1, %rd7;
	ld.global.f64 	%fd4, [%rd8];
	mul.wide.s32 	%rd9, %r42, 8;
	add.s64 	%rd10, %rd1, %rd9;
	ld.global.f64 	%fd5, [%rd10];
	add.f64 	%fd6, %fd4, %fd5;
	st.global.f64 	[%rd10], %fd6;
	add.s32 	%r33, %r42, %r2;
	add.s32 	%r34, %r33, %r19;
	mul.wide.s32 	%rd11, %r34, 8;
	add.s64 	%rd12, %rd1, %rd11;
	ld.global.f64 	%fd7, [%rd12];
	add.s64 	%rd14, %rd10, %rd13;
	ld.global.f64 	%fd8, [%rd14];
	add.f64 	%fd9, %fd7, %fd8;
	st.global.f64 	[%rd14], %fd9;
	add.s64 	%rd15, %rd12, %rd13;
	ld.global.f64 	%fd10, [%rd15];
	add.s64 	%rd16, %rd14, %rd13;
	ld.global.f64 	%fd11, [%rd16];
	add.f64 	%fd12, %fd10, %fd11;
	st.global.f64 	[%rd16], %fd12;
	add.s32 	%r36, %r33, %r35;
	add.s32 	%r37, %r34, %r35;
	add.s64 	%rd17, %rd15, %rd13;
	ld.global.f64 	%fd13, [%rd17];
	add.s64 	%rd18, %rd16, %rd13;
	ld.global.f64 	%fd14, [%rd18];
	add.f64 	%fd15, %fd13, %fd14;
	st.global.f64 	[%rd18], %fd15;
	add.s32 	%r42, %r36, %r2;
	add.s32 	%r41, %r37, %r2;
	setp.lt.s32 	%p6, %r41, %r18;
	@%p6 bra 	$L__BB2_6;
$L__BB2_7:
	ret;

}
	// .globl	_Z13compareKernelPdPmS_m
.visible .entry _Z13compareKernelPdPmS_m(
	.param .u64 .ptr .align 1 _Z13compareKernelPdPmS_m_param_0,
	.param .u64 .ptr .align 1 _Z13compareKernelPdPmS_m_param_1,
	.param .u64 .ptr .align 1 _Z13compareKernelPdPmS_m_param_2,
	.param .u64 _Z13compareKernelPdPmS_m_param_3
)
{
	.reg .pred 	%p<2>;
	.reg .b64 	%rd<8>;
	.reg .b64 	%fd<3>;

	ld.param.u64 	%rd4, [_Z13compareKernelPdPmS_m_param_0];
	ld.param.u64 	%rd2, [_Z13compareKernelPdPmS_m_param_1];
	ld.param.u64 	%rd5, [_Z13compareKernelPdPmS_m_param_2];
	ld.param.u64 	%rd3, [_Z13compareKernelPdPmS_m_param_3];
	cvta.to.global.u64 	%rd1, %rd4;
	cvta.to.global.u64 	%rd6, %rd5;
	ld.global.f64 	%fd1, [%rd6];
	ld.global.f64 	%fd2, [%rd1];
	setp.geu.f64 	%p1, %fd1, %fd2;
	@%p1 bra 	$L__BB3_2;
	cvta.to.global.u64 	%rd7, %rd2;
	st.global.f64 	[%rd1], %fd1;
	st.global.u64 	[%rd7], %rd3;
$L__BB3_2:
	ret;

}
	// .globl	_Z15addSingleKernelPdPm
.visible .entry _Z15addSingleKernelPdPm(
	.param .u64 .ptr .align 1 _Z15addSingleKernelPdPm_param_0,
	.param .u64 .ptr .align 1 _Z15addSingleKernelPdPm_param_1
)
{
	.reg .b64 	%rd<6>;
	.reg .b64 	%fd<4>;

	ld.param.u64 	%rd1, [_Z15addSingleKernelPdPm_param_0];
	ld.param.u64 	%rd2, [_Z15addSingleKernelPdPm_param_1];
	cvta.to.global.u64 	%rd3, %rd1;
	cvta.to.global.u64 	%rd4, %rd2;
	ld.global.u64 	%rd5, [%rd4];
	cvt.rn.f64.u64 	%fd1, %rd5;
	ld.global.f64 	%fd2, [%rd3];
	add.f64 	%fd3, %fd2, %fd1;
	st.global.f64 	[%rd3], %fd3;
	ret;

}
.func  (.param .align 16 .b8 func_retval0[16]) __internal_trig_reduction_slowpathd(
	.param .b64 __internal_trig_reduction_slowpathd_param_0
)
{
	.local .align 8 .b8 	__local_depot5[40];
	.reg .b64 	%SP;
	.reg .b64 	%SPL;
	.reg .pred 	%p<10>;
	.reg .b32 	%r<47>;
	.reg .b64 	%rd<74>;
	.reg .b64 	%fd<5>;

	mov.u64 	%SPL, __local_depot5;
	ld.param.f64 	%fd4, [__internal_trig_reduction_slowpathd_param_0];
	add.u64 	%rd1, %SPL, 0;
	{
	.reg .b32 %temp; 
	mov.b64 	{%temp, %r1}, %fd4;
	}
	shr.u32 	%r2, %r1, 20;
	and.b32  	%r3, %r2, 2047;
	setp.eq.s32 	%p1, %r3, 2047;
	mov.b32 	%r46, 0;
	@%p1 bra 	$L__BB5_9;
	add.s32 	%r20, %r3, -1024;
	mov.b64 	%rd20, %fd4;
	shl.b64 	%rd2, %rd20, 11;
	shr.u32 	%r4, %r20, 6;
	sub.s32 	%r45, 15, %r4;
	sub.s32 	%r21, 19, %r4;
	setp.lt.u32 	%p2, %r20, 128;
	selp.b32 	%r6, 18, %r21, %p2;
	setp.ge.s32 	%p3, %r45, %r6;
	mov.b64 	%rd70, 0;
	@%p3 bra 	$L__BB5_4;
	add.s32 	%r23, %r6, %r4;
	neg.s32 	%r43, %r23;
	or.b64  	%rd3, %rd2, -9223372036854775808;
	mov.b64 	%rd70, 0;
	mov.b32 	%r42, 0;
	mov.u64 	%rd25, __cudart_i2opi_d;
	mov.u32 	%r44, %r45;
$L__BB5_3:
	.pragma "nounroll";
	mul.wide.s32 	%rd22, %r42, 8;
	add.s64 	%rd23, %rd1, %rd22;
	mul.wide.s32 	%rd24, %r44, 8;
	add.s64 	%rd26, %rd25, %rd24;
	ld.global.nc.u64 	%rd27, [%rd26];
	{
	.reg .u32 %r0, %r1, %r2, %r3, %alo, %ahi, %blo, %bhi, %clo, %chi;
	mov.b64 	{%alo,%ahi}, %rd27;
	mov.b64 	{%blo,%bhi}, %rd3;
	mov.b64 	{%clo,%chi}, %rd70;
	mad.lo.cc.u32 	%r0, %alo, %blo, %clo;
	madc.hi.cc.u32 	%r1, %alo, %blo, %chi;
	madc.hi.u32 	%r2, %alo, %bhi, 0;
	mad.lo.cc.u32 	%r1, %alo, %bhi, %r1;
	madc.hi.cc.u32 	%r2, %ahi, %blo, %r2;
	madc.hi.u32 	%r3, %ahi, %bhi, 0;
	mad.lo.cc.u32 	%r1, %ahi, %blo, %r1;
	madc.lo.cc.u32 	%r2, %ahi, %bhi, %r2;
	addc.u32 	%r3, %r3, 0;
	mov.b64 	%rd28, {%r0,%r1};
	mov.b64 	%rd70, {%r2,%r3};
	}
	st.local.u64 	[%rd23], %rd28;
	add.s32 	%r44, %r44, 1;
	add.s32 	%r43, %r43, 1;
	add.s32 	%r42, %r42, 1;
	setp.ne.s32 	%p4, %r43, -15;
	mov.u32 	%r45, %r6;
	@%p4 bra 	$L__BB5_3;
$L__BB5_4:
	cvt.s64.s32 	%rd29, %r45;
	cvt.u64.u32 	%rd30, %r4;
	add.s64 	%rd31, %rd30, %rd29;
	shl.b64 	%rd32, %rd31, 3;
	add.s64 	%rd33, %rd1, %rd32;
	st.local.u64 	[%rd33+-120], %rd70;
	and.b32  	%r15, %r2, 63;
	ld.local.u64 	%rd72, [%rd1+16];
	ld.local.u64 	%rd71, [%rd1+24];
	setp.eq.s32 	%p5, %r15, 0;
	@%p5 bra 	$L__BB5_6;
	shl.b64 	%rd34, %rd71, %r15;
	shr.u64 	%rd35, %rd72, 1;
	xor.b32  	%r24, %r15, 63;
	shr.u64 	%rd36, %rd35, %r24;
	or.b64  	%rd71, %rd34, %rd36;
	ld.local.u64 	%rd37, [%rd1+8];
	shl.b64 	%rd38, %rd72, %r15;
	shr.u64 	%rd39, %rd37, 1;
	shr.u64 	%rd40, %rd39, %r24;
	or.b64  	%rd72, %rd38, %rd40;
$L__BB5_6:
	and.b32  	%r25, %r1, -2147483648;
	shr.u64 	%rd41, %rd71, 62;
	cvt.u32.u64 	%r26, %rd41;
	mov.b64 	{%r27, %r28}, %rd71;
	mov.b64 	{%r29, %r30}, %rd72;
	shf.l.wrap.b32 	%r31, %r30, %r27, 2;
	shf.l.wrap.b32 	%r32, %r27, %r28, 2;
	mov.b64 	%rd42, {%r31, %r32};
	shl.b64 	%rd43, %rd72, 2;
	shr.u64 	%rd44, %rd42, 63;
	cvt.u32.u64 	%r33, %rd44;
	add.s32 	%r34, %r33, %r26;
	setp.eq.s32 	%p6, %r25, 0;
	neg.s32 	%r35, %r34;
	selp.b32 	%r46, %r34, %r35, %p6;
	setp.gt.s64 	%p7, %rd42, -1;
	mov.b64 	%rd45, 0;
	{
	.reg .u32 %r0, %r1, %r2, %r3, %a0, %a1, %a2, %a3, %b0, %b1, %b2, %b3;
	mov.b64 	{%a0,%a1}, %rd45;
	mov.b64 	{%a2,%a3}, %rd45;
	mov.b64 	{%b0,%b1}, %rd43;
	mov.b64 	{%b2,%b3}, %rd42;
	sub.cc.u32 	%r0, %a0, %b0;
	subc.cc.u32 	%r1, %a1, %b1;
	subc.cc.u32 	%r2, %a2, %b2;
	subc.u32 	%r3, %a3, %b3;
	mov.b64 	%rd46, {%r0,%r1};
	mov.b64 	%rd47, {%r2,%r3};
	}
	xor.b32  	%r36, %r25, -2147483648;
	selp.b64 	%rd73, %rd42, %rd47, %p7;
	selp.b64 	%rd14, %rd43, %rd46, %p7;
	selp.b32 	%r17, %r25, %r36, %p7;
	clz.b64 	%r37, %rd73;
	cvt.u64.u32 	%rd15, %r37;
	setp.eq.s32 	%p8, %r37, 0;
	@%p8 bra 	$L__BB5_8;
	cvt.u32.u64 	%r38, %rd15;
	and.b32  	%r39, %r38, 63;
	shl.b64 	%rd48, %rd73, %r39;
	shr.u64 	%rd49, %rd14, 1;
	not.b32 	%r40, %r38;
	and.b32  	%r41, %r40, 63;
	shr.u64 	%rd50, %rd49, %r41;
	or.b64  	%rd73, %rd48, %rd50;
$L__BB5_8:
	mov.b64 	%rd51, -3958705157555305931;
	{
	.reg .u32 %r0, %r1, %r2, %r3, %alo, %ahi, %blo, %bhi;
	mov.b64 	{%alo,%ahi}, %rd73;
	mov.b64 	{%blo,%bhi}, %rd51;
	mul.lo.u32 	%r0, %alo, %blo;
	mul.hi.u32 	%r1, %alo, %blo;
	mad.lo.cc.u32 	%r1, %alo, %bhi, %r1;
	madc.hi.u32 	%r2, %alo, %bhi, 0;
	mad.lo.cc.u32 	%r1, %ahi, %blo, %r1;
	madc.hi.cc.u32 	%r2, %ahi, %blo, %r2;
	madc.hi.u32 	%r3, %ahi, %bhi, 0;
	mad.lo.cc.u32 	%r2, %ahi, %bhi, %r2;
	addc.u32 	%r3, %r3, 0;
	mov.b64 	%rd52, {%r0,%r1};
	mov.b64 	%rd53, {%r2,%r3};
	}
	setp.gt.s64 	%p9, %rd53, 0;
	{
	.reg .u32 %r0, %r1, %r2, %r3, %a0, %a1, %a2, %a3, %b0, %b1, %b2, %b3;
	mov.b64 	{%a0,%a1}, %rd52;
	mov.b64 	{%a2,%a3}, %rd53;
	mov.b64 	{%b0,%b1}, %rd52;
	mov.b64 	{%b2,%b3}, %rd53;
	add.cc.u32 	%r0, %a0, %b0;
	addc.cc.u32 	%r1, %a1, %b1;
	addc.cc.u32 	%r2, %a2, %b2;
	addc.u32 	%r3, %a3, %b3;
	mov.b64 	%rd54, {%r0,%r1};
	mov.b64 	%rd55, {%r2,%r3};
	}
	selp.b64 	%rd56, %rd55, %rd53, %p9;
	selp.s64 	%rd57, -1, 0, %p9;
	sub.s64 	%rd58, %rd57, %rd15;
	cvt.u64.u32 	%rd59, %r17;
	shl.b64 	%rd60, %rd59, 32;
	add.s64 	%rd61, %rd56, 1;
	shr.u64 	%rd62, %rd61, 10;
	add.s64 	%rd63, %rd62, 1;
	shr.u64 	%rd64, %rd63, 1;
	shl.b64 	%rd65, %rd58, 52;
	add.s64 	%rd66, %rd65, %rd64;
	add.s64 	%rd67, %rd66, 4602678819172646912;
	or.b64  	%rd68, %rd67, %rd60;
	mov.b64 	%fd4, %rd68;
$L__BB5_9:
	st.param.f64 	[func_retval0], %fd4;
	st.param.b32 	[func_retval0+8], %r46;
	ret;

}
.func  (.param .b64 func_retval0) __internal_accurate_pow(
	.param .b64 __internal_accurate_pow_param_0,
	.param .b64 __internal_accurate_pow_param_1
)
{
	.reg .pred 	%p<8>;
	.reg .b32 	%r<49>;
	.reg .b32 	%f<3>;
	.reg .b64 	%fd<109>;

	ld.param.f64 	%fd10, [__internal_accurate_pow_param_0];
	ld.param.f64 	%fd11, [__internal_accurate_pow_param_1];
	{
	.reg .b32 %temp; 
	mov.b64 	{%temp, %r46}, %fd10;
	}
	{
	.reg .b32 %temp; 
	mov.b64 	{%r45, %temp}, %fd10;
	}
	shr.u32 	%r47, %r46, 20;
	setp.gt.u32 	%p1, %r46, 1048575;
	@%p1 bra 	$L__BB6_2;
	mul.f64 	%fd12, %fd10, 0d4350000000000000;
	{
	.reg .b32 %temp; 
	mov.b64 	{%temp, %r46}, %fd12;
	}
	{
	.reg .b32 %temp; 
	mov.b64 	{%r45, %temp}, %fd12;
	}
	shr.u32 	%r16, %r46, 20;
	add.s32 	%r47, %r16, -54;
$L__BB6_2:
	add.s32 	%r48, %r47, -1023;
	and.b32  	%r17, %r46, -2146435073;
	or.b32  	%r18, %r17, 1072693248;
	mov.b64 	%fd107, {%r45, %r18};
	setp.lt.u32 	%p2, %r18, 1073127583;
	@%p2 bra 	$L__BB6_4;
	{
	.reg .b32 %temp; 
	mov.b64 	{%r19, %temp}, %fd107;
	}
	{
	.reg .b32 %temp; 
	mov.b64 	{%temp, %r20}, %fd107;
	}
	add.s32 	%r21, %r20, -1048576;
	mov.b64 	%fd107, {%r19, %r21};
	add.s32 	%r48, %r47, -1022;
$L__BB6_4:
	add.f64 	%fd13, %fd107, 0dBFF0000000000000;
	add.f64 	%fd14, %fd107, 0d3FF0000000000000;
	rcp.approx.ftz.f64 	%fd15, %fd14;
	neg.f64 	%fd16, %fd14;
	fma.rn.f64 	%fd17, %fd16, %fd15, 0d3FF0000000000000;
	fma.rn.f64 	%fd18, %fd17, %fd17, %fd17;
	fma.rn.f64 	%fd19, %fd18, %fd15, %fd15;
	mul.f64 	%fd20, %fd13, %fd19;
	fma.rn.f64 	%fd21, %fd13, %fd19, %fd20;
	mul.f64 	%fd22, %fd21, %fd21;
	fma.rn.f64 	%fd23, %fd22, 0d3EB0F5FF7D2CAFE2, 0d3ED0F5D241AD3B5A;
	fma.rn.f64 	%fd24, %fd23, %fd22, 0d3EF3B20A75488A3F;
	fma.rn.f64 	%fd25, %fd24, %fd22, 0d3F1745CDE4FAECD5;
	fma.rn.f64 	%fd26, %fd25, %fd22, 0d3F3C71C7258A578B;
	fma.rn.f64 	%fd27, %fd26, %fd22, 0d3F6249249242B910;
	fma.rn.f64 	%fd28, %fd27, %fd22, 0d3F89999999999DFB;
	sub.f64 	%fd29, %fd13, %fd21;
	add.f64 	%fd30, %fd29, %fd29;
	neg.f64 	%fd31, %fd21;
	fma.rn.f64 	%fd32, %fd31, %fd13, %fd30;
	mul.f64 	%fd33, %fd19, %fd32;
	fma.rn.f64 	%fd34, %fd22, %fd28, 0d3FB5555555555555;
	mov.f64 	%fd35, 0d3FB5555555555555;
	sub.f64 	%fd36, %fd35, %fd34;
	fma.rn.f64 	%fd37, %fd22, %fd28, %fd36;
	add.f64 	%fd38, %fd37, 0dBC46A4CB00B9E7B0;
	add.f64 	%fd39, %fd34, %fd38;
	sub.f64 	%fd40, %fd34, %fd39;
	add.f64 	%fd41, %fd38, %fd40;
	mul.rn.f64 	%fd42, %fd21, %fd21;
	neg.f64 	%fd43, %fd42;
	fma.rn.f64 	%fd44, %fd21, %fd21, %fd43;
	{
	.reg .b32 %temp; 
	mov.b64 	{%r22, %temp}, %fd33;
	}
	{
	.reg .b32 %temp; 
	mov.b64 	{%temp, %r23}, %fd33;
	}
	add.s32 	%r24, %r23, 1048576;
	mov.b64 	%fd45, {%r22, %r24};
	fma.rn.f64 	%fd46, %fd21, %fd45, %fd44;
	mul.rn.f64 	%fd47, %fd42, %fd21;
	neg.f64 	%fd48, %fd47;
	fma.rn.f64 	%fd49, %fd42, %fd21, %fd48;
	fma.rn.f64 	%fd50, %fd42, %fd33, %fd49;
	fma.rn.f64 	%fd51, %fd46, %fd21, %fd50;
	mul.rn.f64 	%fd52, %fd39, %fd47;
	neg.f64 	%fd53, %fd52;
	fma.rn.f64 	%fd54, %fd39, %fd47, %fd53;
	fma.rn.f64 	%fd55, %fd39, %fd51, %fd54;
	fma.rn.f64 	%fd56, %fd41, %fd47, %fd55;
	add.f64 	%fd57, %fd52, %fd56;
	sub.f64 	%fd58, %fd52, %fd57;
	add.f64 	%fd59, %fd56, %fd58;
	add.f64 	%fd60, %fd21, %fd57;
	sub.f64 	%fd61, %fd21, %fd60;
	add.f64 	%fd62, %fd57, %fd61;
	add.f64 	%fd63, %fd59, %fd62;
	add.f64 	%fd64, %fd33, %fd63;
	add.f64 	%fd65, %fd60, %fd64;
	sub.f64 	%fd66, %fd60, %fd65;
	add.f64 	%fd67, %fd64, %fd66;
	xor.b32  	%r25, %r48, -2147483648;
	mov.b32 	%r26, 1127219200;
	mov.b64 	%fd68, {%r25, %r26};
	mov.b32 	%r27, -2147483648;
	mov.b64 	%fd69, {%r27, %r26};
	sub.f64 	%fd70, %fd68, %fd69;
	fma.rn.f64 	%fd71, %fd70, 0d3FE62E42FEFA39EF, %fd65;
	fma.rn.f64 	%fd72, %fd70, 0dBFE62E42FEFA39EF, %fd71;
	sub.f64 	%fd73, %fd72, %fd65;
	sub.f64 	%fd74, %fd67, %fd73;
	fma.rn.f64 	%fd75, %fd70, 0d3C7ABC9E3B39803F, %fd74;
	add.f64 	%fd76, %fd71, %fd75;
	sub.f64 	%fd77, %fd71, %fd76;
	add.f64 	%fd78, %fd75, %fd77;
	{
	.reg .b32 %temp; 
	mov.b64 	{%temp, %r28}, %fd11;
	}
	{
	.reg .b32 %temp; 
	mov.b64 	{%r29, %temp}, %fd11;
	}
	shl.b32 	%r30, %r28, 1;
	setp.gt.u32 	%p3, %r30, -33554433;
	and.b32  	%r31, %r28, -15728641;
	selp.b32 	%r32, %r31, %r28, %p3;
	mov.b64 	%fd79, {%r29, %r32};
	mul.rn.f64 	%fd80, %fd76, %fd79;
	neg.f64 	%fd81, %fd80;
	fma.rn.f64 	%fd82, %fd76, %fd79, %fd81;
	fma.rn.f64 	%fd83, %fd78, %fd79, %fd82;
	add.f64 	%fd4, %fd80, %fd83;
	sub.f64 	%fd84, %fd80, %fd4;
	add.f64 	%fd5, %fd83, %fd84;
	fma.rn.f64 	%fd85, %fd4, 0d3FF71547652B82FE, 0d4338000000000000;
	{
	.reg .b32 %temp; 
	mov.b64 	{%r13, %temp}, %fd85;
	}
	mov.f64 	%fd86, 0dC338000000000000;
	add.rn.f64 	%fd87, %fd85, %fd86;
	fma.rn.f64 	%fd88, %fd87, 0dBFE62E42FEFA39EF, %fd4;
	fma.rn.f64 	%fd89, %fd87, 0dBC7ABC9E3B39803F, %fd88;
	fma.rn.f64 	%fd90, %fd89, 0d3E5ADE1569CE2BDF, 0d3E928AF3FCA213EA;
	fma.rn.f64 	%fd91, %fd90, %fd89, 0d3EC71DEE62401315;
	fma.rn.f64 	%fd92, %fd91, %fd89, 0d3EFA01997C89EB71;
	fma.rn.f64 	%fd93, %fd92, %fd89, 0d3F2A01A014761F65;
	fma.rn.f64 	%fd94, %fd93, %fd89, 0d3F56C16C1852B7AF;
	fma.rn.f64 	%fd95, %fd94, %fd89, 0d3F81111111122322;
	fma.rn.f64 	%fd96, %fd95, %fd89, 0d3FA55555555502A1;
	fma.rn.f64 	%fd97, %fd96, %fd89, 0d3FC5555555555511;
	fma.rn.f64 	%fd98, %fd97, %fd89, 0d3FE000000000000B;
	fma.rn.f64 	%fd99, %fd98, %fd89, 0d3FF0000000000000;
	fma.rn.f64 	%fd100, %fd99, %fd89, 0d3FF0000000000000;
	{
	.reg .b32 %temp; 
	mov.b64 	{%r14, %temp}, %fd100;
	}
	{
	.reg .b32 %temp; 
	mov.b64 	{%temp, %r15}, %fd100;
	}
	shl.b32 	%r33, %r13, 20;
	add.s32 	%r34, %r33, %r15;
	mov.b64 	%fd108, {%r14, %r34};
	{
	.reg .b32 %temp; 
	mov.b64 	{%temp, %r35}, %fd4;
	}
	mov.b32 	%f2, %r35;
	abs.f32 	%f1, %f2;
	setp.lt.f32 	%p4, %f1, 0f4086232B;
	@%p4 bra 	$L__BB6_7;
	setp.lt.f64 	%p5, %fd4, 0d0000000000000000;
	add.f64 	%fd101, %fd4, 0d7FF0000000000000;
	selp.f64 	%fd108, 0d0000000000000000, %fd101, %p5;
	setp.geu.f32 	%p6, %f1, 0f40874800;
	@%p6 bra 	$L__BB6_7;
	shr.u32 	%r36, %r13, 31;
	add.s32 	%r37, %r13, %r36;
	shr.s32 	%r38, %r37, 1;
	shl.b32 	%r39, %r38, 20;
	add.s32 	%r40, %r15, %r39;
	mov.b64 	%fd102, {%r14, %r40};
	sub.s32 	%r41, %r13, %r38;
	shl.b32 	%r42, %r41, 20;
	add.s32 	%r43, %r42, 1072693248;
	mov.b32 	%r44, 0;
	mov.b64 	%fd103, {%r44, %r43};
	mul.f64 	%fd108, %fd103, %fd102;
$L__BB6_7:
	abs.f64 	%fd104, %fd108;
	setp.eq.f64 	%p7, %fd104, 0d7FF0000000000000;
	fma.rn.f64 	%fd105, %fd108, %fd5, %fd108;
	selp.f64 	%fd106, %fd108, %fd105, %p7;
	st.param.f64 	[func_retval0], %fd106;
	ret;

}


// ===== COMPILED SASS (sm_100) =====

	.target	sm_100

	.elftype	@"ET_EXEC"


//--------------------- .note.nv.tkinfo           --------------------------
	.section	.note.nv.tkinfo,"",@"SHT_NOTE"
	.sectionflags	@"SHF_NOTE_NV_TKINFO"
	.tkinfo
        /*0018*/ 	.word	0x00000002
        /*0030*/ 	.string	""
        /*0030*/ 	.string	"ptxas"
        /*0030*/ 	.string	"Cuda compilation tools, release 13.0, V13.0.88"
        /*0030*/ 	.string	"Build cuda_13.0.r13.0/compiler.36424714_0"
        /*0030*/ 	.string	"-arch sm_100 -m 64 "



//--------------------- .note.nv.cuinfo           --------------------------
	.section	.note.nv.cuinfo,"",@"SHT_NOTE"
	.sectionflags	@"SHF_NOTE_NV_CUINFO"
        /*0018*/ 	.short	0x0002
        /*001a*/ 	.short	0x0064
        /*001c*/ 	.short	0x0082
	.zero		2


//--------------------- .nv.info                  --------------------------
	.section	.nv.info,"",@"SHT_CUDA_INFO"
	.align	4


	//----- nvinfo : EIATTR_REGCOUNT
	.align		4
        /*0000*/ 	.byte	0x04, 0x2f
        /*0002*/ 	.short	(.L_3 - .L_2)
	.align		4
.L_2:
        /*0004*/ 	.word	index@(_Z25euclideanDifferenceKernelPhS_S_iiPd)
        /*0008*/ 	.word	0x00000028


	//----- nvinfo : EIATTR_FRAME_SIZE
	.align		4
.L_3:
        /*000c*/ 	.byte	0x04, 0x11
        /*000e*/ 	.short	(.L_5 - .L_4)
	.align		4
.L_4:
        /*0010*/ 	.word	index@($_Z25euclideanDifferenceKernelPhS_S_iiPd$__internal_accurate_pow)
        /*0014*/ 	.word	0x00000000


	//----- nvinfo : EIATTR_FRAME_SIZE
	.align		4
.L_5:
        /*0018*/ 	.byte	0x04, 0x11
        /*001a*/ 	.short	(.L_7 - .L_6)
	.align		4
.L_6:
        /*001c*/ 	.word	index@($__internal_2_$__cuda_sm20_dsqrt_rn_f64_mediumpath_v1)
        /*0020*/ 	.word	0x00000000


	//----- nvinfo : EIATTR_FRAME_SIZE
	.align		4
.L_7:
        /*0024*/ 	.byte	0x04, 0x11
        /*0026*/ 	.short	(.L_9 - .L_8)
	.align		4
.L_8:
        /*0028*/ 	.word	index@(_Z25euclideanDifferenceKernelPhS_S_iiPd)
        /*002c*/ 	.word	0x00000000


	//----- nvinfo : EIATTR_REGCOUNT
	.align		4
.L_9:
        /*0030*/ 	.byte	0x04, 0x2f
        /*0032*/ 	.short	(.L_11 - .L_10)
	.align		4
.L_10:
        /*0034*/ 	.word	index@(_Z25CIEDE2000DifferenceKernelPhS_S_iiPd)
        /*0038*/ 	.word	0x00000030


	//----- nvinfo : EIATTR_FRAME_SIZE
	.align		4
.L_11:
        /*003c*/ 	.byte	0x04, 0x11
        /*003e*/ 	.short	(.L_13 - .L_12)
	.align		4
.L_12:
        /*0040*/ 	.word	index@($_Z25CIEDE2000DifferenceKernelPhS_S_iiPd$__internal_trig_reduction_slowpathd)
        /*0044*/ 	.word	0x00000028


	//----- nvinfo : EIATTR_FRAME_SIZE
	.align		4
.L_13:
        /*0048*/ 	.byte	0x04, 0x11
        /*004a*/ 	.short	(.L_15 - .L_14)
	.align		4
.L_14:
        /*004c*/ 	.word	index@($_Z25CIEDE2000DifferenceKernelPhS_S_iiPd$__internal_accurate_pow)
        /*0050*/ 	.word	0x00000028


	//----- nvinfo : EIATTR_FRAME_SIZE
	.align		4
.L_15:
        /*0054*/ 	.byte	0x04, 0x11
        /*0056*/ 	.short	(.L_17 - .L_16)
	.align		4
.L_16:
        /*0058*/ 	.word	index@($__internal_1_$__cuda_sm20_dsqrt_rn_f64_mediumpath_v1)
        /*005c*/ 	.word	0x00000028


	//----- nvinfo : EIATTR_FRAME_SIZE
	.align		4
.L_17:
        /*0060*/ 	.byte	0x04, 0x11
        /*0062*/ 	.short	(.L_19 - .L_18)
	.align		4
.L_18:
        /*0064*/ 	.word	index@($__internal_0_$__cuda_sm20_div_rn_f64_full)
        /*0068*/ 	.word	0x00000028


	//----- nvinfo : EIATTR_FRAME_SIZE
	.align		4
.L_19:
        /*006c*/ 	.byte	0x04, 0x11
        /*006e*/ 	.short	(.L_21 - .L_20)
	.align		4
.L_20:
        /*0070*/ 	.word	index@(_Z25CIEDE2000DifferenceKernelPhS_S_iiPd)
        /*0074*/ 	.word	0x00000028


	//----- nvinfo : EIATTR_REGCOUNT
	.align		4
.L_21:
        /*0078*/ 	.byte	0x04, 0x2f
        /*007a*/ 	.short	(.L_23 - .L_22)
	.align		4
.L_22:
        /*007c*/ 	.word	index@(_Z10reduceStepPdii)
        /*0080*/ 	.word	0x0000001a


	//----- nvinfo : EIATTR_FRAME_SIZE
	.align		4
.L_23:
        /*0084*/ 	.byte	0x04, 0x11
        /*0086*/ 	.short	(.L_25 - .L_24)
	.align		4
.L_24:
        /*0088*/ 	.word	index@(_Z10reduceStepPdii)
        /*008c*/ 	.word	0x00000000


	//----- nvinfo : EIATTR_REGCOUNT
	.align		4
.L_25:
        /*0090*/ 	.byte	0x04, 0x2f
        /*0092*/ 	.short	(.L_27 - .L_26)
	.align		4
.L_26:
        /*0094*/ 	.word	index@(_Z13compareKernelPdPmS_m)
        /*0098*/ 	.word	0x0000000c


	//----- nvinfo : EIATTR_FRAME_SIZE
	.align		4
.L_27:
        /*009c*/ 	.byte	0x04, 0x11
        /*009e*/ 	.short	(.L_29 - .L_28)
	.align		4
.L_28:
        /*00a0*/ 	.word	index@(_Z13compareKernelPdPmS_m)
        /*00a4*/ 	.word	0x00000000


	//----- nvinfo : EIATTR_REGCOUNT
	.align		4
.L_29:
        /*00a8*/ 	.byte	0x04, 0x2f
        /*00aa*/ 	.short	(.L_31 - .L_30)
	.align		4
.L_30:
        /*00ac*/ 	.word	index@(_Z15addSingleKernelPdPm)
        /*00b0*/ 	.word	0x0000000c


	//----- nvinfo : EIATTR_FRAME_SIZE
	.align		4
.L_31:
        /*00b4*/ 	.byte	0x04, 0x11
        /*00b6*/ 	.short	(.L_33 - .L_32)
	.align		4
.L_32:
        /*00b8*/ 	.word	index@(_Z15addSingleKernelPdPm)
        /*00bc*/ 	.word	0x00000000


	//----- nvinfo : EIATTR_MIN_STACK_SIZE
	.align		4
.L_33:
        /*00c0*/ 	.byte	0x04, 0x12
        /*00c2*/ 	.short	(.L_35 - .L_34)
	.align		4
.L_34:
        /*00c4*/ 	.word	index@(_Z15addSingleKernelPdPm)
        /*00c8*/ 	.word	0x00000000


	//----- nvinfo : EIATTR_MIN_STACK_SIZE
	.align		4
.L_35:
        /*00cc*/ 	.byte	0x04, 0x12
        /*00ce*/ 	.short	(.L_37 - .L_36)
	.align		4
.L_36:
        /*00d0*/ 	.word	index@(_Z13compareKernelPdPmS_m)
        /*00d4*/ 	.word	0x00000000


	//----- nvinfo : EIATTR_MIN_STACK_SIZE
	.align		4
.L_37:
        /*00d8*/ 	.byte	0x04, 0x12
        /*00da*/ 	.short	(.L_39 - .L_38)
	.align		4
.L_38:
        /*00dc*/ 	.word	index@(_Z10reduceStepPdii)
        /*00e0*/ 	.word	0x00000000


	//----- nvinfo : EIATTR_MIN_STACK_SIZE
	.align		4
.L_39:
        /*00e4*/ 	.byte	0x04, 0x12
        /*00e6*/ 	.short	(.L_41 - .L_40)
	.align		4
.L_40:
        /*00e8*/ 	.word	index@(_Z25CIEDE2000DifferenceKernelPhS_S_iiPd)
        /*00ec*/ 	.word	0x00000028


	//----- nvinfo : EIATTR_MIN_STACK_SIZE
	.align		4
.L_41:
        /*00f0*/ 	.byte	0x04, 0x12
        /*00f2*/ 	.short	(.L_43 - .L_42)
	.align		4
.L_42:
        /*00f4*/ 	.word	index@(_Z25euclideanDifferenceKernelPhS_S_iiPd)
        /*00f8*/ 	.word	0x00000000
.L_43:


//--------------------- .nv.compat                --------------------------
	.section	.nv.compat,"",@"SHT_CUDA_COMPAT_INFO"
	.align	4
        /*0000*/ 	.byte	0x02, 0x09, 0x00, 0x00, 0x02, 0x02, 0x01, 0x00, 0x02, 0x05, 0x05, 0x00, 0x03, 0x07, 0x01, 0x01
        /*0010*/ 	.byte	0x02, 0x03, 0x00, 0x00, 0x02, 0x06, 0x01, 0x00, 0x04, 0x0b, 0x08, 0x00, 0x01, 0x00, 0x00, 0x00
        /*0020*/ 	.byte	0x00, 0x00, 0x00, 0x00


//--------------------- .nv.info._Z15addSingleKernelPdPm --------------------------
	.section	.nv.info._Z15addSingleKernelPdPm,"",@"SHT_CUDA_INFO"
	.sectionflags	@""
	.align	4


	//----- nvinfo : EIATTR_CUDA_API_VERSION
	.align		4
        /*0000*/ 	.byte	0x04, 0x37
        /*0002*/ 	.short	(.L_45 - .L_44)
.L_44:
        /*0004*/ 	.word	0x00000082


	//----- nvinfo : EIATTR_KPARAM_INFO
	.align		4
.L_45:
        /*0008*/ 	.byte	0x04, 0x17
        /*000a*/ 	.short	(.L_47 - .L_46)
.L_46:
        /*000c*/ 	.word	0x00000000
        /*0010*/ 	.short	0x0001
        /*0012*/ 	.short	0x0008
        /*0014*/ 	.byte	0x00, 0xf5, 0x21, 0x00


	//----- nvinfo : EIATTR_KPARAM_INFO
	.align		4
.L_47:
        /*0018*/ 	.byte	0x04, 0x17
        /*001a*/ 	.short	(.L_49 - .L_48)
.L_48:
        /*001c*/ 	.word	0x00000000
        /*0020*/ 	.short	0x0000
        /*0022*/ 	.short	0x0000
        /*0024*/ 	.byte	0x00, 0xf5, 0x21, 0x00


	//----- nvinfo : EIATTR_SPARSE_MMA_MASK
	.align		4
.L_49:
        /*0028*/ 	.byte	0x03, 0x50
        /*002a*/ 	.short	0x0000


	//----- nvinfo : EIATTR_MAXREG_COUNT
	.align		4
        /*002c*/ 	.byte	0x03, 0x1b
        /*002e*/ 	.short	0x00ff


	//----- nvinfo : EIATTR_MERCURY_ISA_VERSION
	.align		4
        /*0030*/ 	.byte	0x03, 0x5f
        /*0032*/ 	.short	0x0101


	//----- nvinfo : EIATTR_VRC_CTA_INIT_COUNT
	.align		4
        /*0034*/ 	.byte	0x02, 0x4a
	.zero		1
	.zero		1


	//----- nvinfo : EIATTR_EXIT_INSTR_OFFSETS
	.align		4
        /*0038*/ 	.byte	0x04, 0x1c
        /*003a*/ 	.short	(.L_51 - .L_50)


	//   ....[0]....
.L_50:
        /*003c*/ 	.word	0x00000090


	//----- nvinfo : EIATTR_CBANK_PARAM_SIZE
	.align		4
.L_51:
        /*0040*/ 	.byte	0x03, 0x19
        /*0042*/ 	.short	0x0010


	//----- nvinfo : EIATTR_PARAM_CBANK
	.align		4
        /*0044*/ 	.byte	0x04, 0x0a
        /*0046*/ 	.short	(.L_53 - .L_52)
	.align		4
.L_52:
        /*0048*/ 	.word	index@(.nv.constant0._Z15addSingleKernelPdPm)
        /*004c*/ 	.short	0x0380
        /*004e*/ 	.short	0x0010


	//----- nvinfo : EIATTR_SW_WAR
	.align		4
.L_53:
        /*0050*/ 	.byte	0x04, 0x36
        /*0052*/ 	.short	(.L_55 - .L_54)
.L_54:
        /*0054*/ 	.word	0x00000008
.L_55:


//--------------------- .nv.info._Z13compareKernelPdPmS_m --------------------------
	.section	.nv.info._Z13compareKernelPdPmS_m,"",@"SHT_CUDA_INFO"
	.sectionflags	@""
	.align	4


	//----- nvinfo : EIATTR_CUDA_API_VERSION
	.align		4
        /*0000*/ 	.byte	0x04, 0x37
        /*0002*/ 	.short	(.L_57 - .L_56)
.L_56:
        /*0004*/ 	.word	0x00000082


	//----- nvinfo : EIATTR_KPARAM_INFO
	.align		4
.L_57:
        /*0008*/ 	.byte	0x04, 0x17
        /*000a*/ 	.short	(.L_59 - .L_58)
.L_58:
        /*000c*/ 	.word	0x00000000
        /*0010*/ 	.short	0x0003
        /*0012*/ 	.short	0x0018
        /*0014*/ 	.byte	0x00, 0xf0, 0x21, 0x00


	//----- nvinfo : EIATTR_KPARAM_INFO
	.align		4
.L_59:
        /*0018*/ 	.byte	0x04, 0x17
        /*001a*/ 	.short	(.L_61 - .L_60)
.L_60:
        /*001c*/ 	.word	0x00000000
        /*0020*/ 	.short	0x0002
        /*0022*/ 	.short	0x0010
        /*0024*/ 	.byte	0x00, 0xf5, 0x21, 0x00


	//----- nvinfo : EIATTR_KPARAM_INFO
	.align		4
.L_61:
        /*0028*/ 	.byte	0x04, 0x17
        /*002a*/ 	.short	(.L_63 - .L_62)
.L_62:
        /*002c*/ 	.word	0x00000000
        /*0030*/ 	.short	0x0001
        /*0032*/ 	.short	0x0008
        /*0034*/ 	.byte	0x00, 0xf5, 0x21, 0x00


	//----- nvinfo : EIATTR_KPARAM_INFO
	.align		4
.L_63:
        /*0038*/ 	.byte	0x04, 0x17
        /*003a*/ 	.short	(.L_65 - .L_64)
.L_64:
        /*003c*/ 	.word	0x00000000
        /*0040*/ 	.short	0x0000
        /*0042*/ 	.short	0x0000
        /*0044*/ 	.byte	0x00, 0xf5, 0x21, 0x00


	//----- nvinfo : EIATTR_SPARSE_MMA_MASK
	.align		4
.L_65:
        /*0048*/ 	.byte	0x03, 0x50
        /*004a*/ 	.short	0x0000


	//----- nvinfo : EIATTR_MAXREG_COUNT
	.align		4
        /*004c*/ 	.byte	0x03, 0x1b
        /*004e*/ 	.short	0x00ff


	//----- nvinfo : EIATTR_MERCURY_ISA_VERSION
	.align		4
        /*0050*/ 	.byte	0x03, 0x5f
        /*0052*/ 	.short	0x0101


	//----- nvinfo : EIATTR_VRC_CTA_INIT_COUNT
	.align		4
        /*0054*/ 	.byte	0x02, 0x4a
	.zero		1
	.zero		1


	//----- nvinfo : EIATTR_EXIT_INSTR_OFFSETS
	.align		4
        /*0058*/ 	.byte	0x04, 0x1c
        /*005a*/ 	.short	(.L_67 - .L_66)


	//   ....[0]....
.L_66:
        /*005c*/ 	.word	0x00000070


	//   ....[1]....
        /*0060*/ 	.word	0x000000c0


	//----- nvinfo : EIATTR_CBANK_PARAM_SIZE
	.align		4
.L_67:
        /*0064*/ 	.byte	0x03, 0x19
        /*0066*/ 	.short	0x0020


	//----- nvinfo : EIATTR_PARAM_CBANK
	.align		4
        /*0068*/ 	.byte	0x04, 0x0a
        /*006a*/ 	.short	(.L_69 - .L_68)
	.align		4
.L_68:
        /*006c*/ 	.word	index@(.nv.constant0._Z13compareKernelPdPmS_m)
        /*0070*/ 	.short	0x0380
        /*0072*/ 	.short	0x0020


	//----- nvinfo : EIATTR_SW_WAR
	.align		4
.L_69:
        /*0074*/ 	.byte	0x04, 0x36
        /*0076*/ 	.short	(.L_71 - .L_70)
.L_70:
        /*0078*/ 	.word	0x00000008
.L_71:


//--------------------- .nv.info._Z10reduceStepPdii --------------------------
	.section	.nv.info._Z10reduceStepPdii,"",@"SHT_CUDA_INFO"
	.sectionflags	@""
	.align	4


	//----- nvinfo : EIATTR_CUDA_API_VERSION
	.align		4
        /*0000*/ 	.byte	0x04, 0x37
        /*0002*/ 	.short	(.L_73 - .L_72)
.L_72:
        /*0004*/ 	.word	0x00000082


	//----- nvinfo : EIATTR_KPARAM_INFO
	.align		4
.L_73:
        /*0008*/ 	.byte	0x04, 0x17
        /*000a*/ 	.short	(.L_75 - .L_74)
.L_74:
        /*000c*/ 	.word	0x00000000
        /*0010*/ 	.short	0x0002
        /*0012*/ 	.short	0x000c
        /*0014*/ 	.byte	0x00, 0xf0, 0x11, 0x00


	//----- nvinfo : EIATTR_KPARAM_INFO
	.align		4
.L_75:
        /*0018*/ 	.byte	0x04, 0x17
        /*001a*/ 	.short	(.L_77 - .L_76)
.L_76:
        /*001c*/ 	.word	0x00000000
        /*0020*/ 	.short	0x0001
        /*0022*/ 	.short	0x0008
        /*0024*/ 	.byte	0x00, 0xf0, 0x11, 0x00


	//----- nvinfo : EIATTR_KPARAM_INFO
	.align		4
.L_77:
        /*0028*/ 	.byte	0x04, 0x17
        /*002a*/ 	.short	(.L_79 - .L_78)
.L_78:
        /*002c*/ 	.word	0x00000000
        /*0030*/ 	.short	0x0000
        /*0032*/ 	.short	0x0000
        /*0034*/ 	.byte	0x00, 0xf5, 0x21, 0x00


	//----- nvinfo : EIATTR_SPARSE_MMA_MASK
	.align		4
.L_79:
        /*0038*/ 	.byte	0x03, 0x50
        /*003a*/ 	.short	0x0000


	//----- nvinfo : EIATTR_MAXREG_COUNT
	.align		4
        /*003c*/ 	.byte	0x03, 0x1b
        /*003e*/ 	.short	0x00ff


	//----- nvinfo : EIATTR_MERCURY_ISA_VERSION
	.align		4
        /*0040*/ 	.byte	0x03, 0x5f
        /*0042*/ 	.short	0x0101


	//----- nvinfo : EIATTR_VRC_CTA_INIT_COUNT
	.align		4
        /*0044*/ 	.byte	0x02, 0x4a
	.zero		1
	.zero		1


	//----- nvinfo : EIATTR_EXIT_INSTR_OFFSETS
	.align		4
        /*0048*/ 	.byte	0x04, 0x1c
        /*004a*/ 	.short	(.L_81 - .L_80)


	//   ....[0]....
.L_80:
        /*004c*/ 	.word	0x000000a0


	//   ....[1]....
        /*0050*/ 	.word	0x00000390


	//   ....[2]....
        /*0054*/ 	.word	0x000005b0


	//----- nvinfo : EIATTR_CRS_STACK_SIZE
	.align		4
.L_81:
        /*0058*/ 	.byte	0x04, 0x1e
        /*005a*/ 	.short	(.L_83 - .L_82)
.L_82:
        /*005c*/ 	.word	0x00000000


	//----- nvinfo : EIATTR_CBANK_PARAM_SIZE
	.align		4
.L_83:
        /*0060*/ 	.byte	0x03, 0x19
        /*0062*/ 	.short	0x0010


	//----- nvinfo : EIATTR_PARAM_CBANK
	.align		4
        /*0064*/ 	.byte	0x04, 0x0a
        /*0066*/ 	.short	(.L_85 - .L_84)
	.align		4
.L_84:
        /*0068*/ 	.word	index@(.nv.constant0._Z10reduceStepPdii)
        /*006c*/ 	.short	0x0380
        /*006e*/ 	.short	0x0010


	//----- nvinfo : EIATTR_SW_WAR
	.align		4
.L_85:
        /*0070*/ 	.byte	0x04, 0x36
        /*0072*/ 	.short	(.L_87 - .L_86)
.L_86:
        /*0074*/ 	.word	0x00000008
.L_87:


//--------------------- .nv.info._Z25CIEDE2000DifferenceKernelPhS_S_iiPd --------------------------
	.section	.nv.info._Z25CIEDE2000DifferenceKernelPhS_S_iiPd,"",@"SHT_CUDA_INFO"
	.sectionflags	@""
	.align	4


	//----- nvinfo : EIATTR_CUDA_API_VERSION
	.align		4
        /*0000*/ 	.byte	0x04, 0x37
        /*0002*/ 	.short	(.L_89 - .L_88)
.L_88:
        /*0004*/ 	.word	0x00000082


	//----- nvinfo : EIATTR_KPARAM_INFO
	.align		4
.L_89:
        /*0008*/ 	.byte	0x04, 0x17
        /*000a*/ 	.short	(.L_91 - .L_90)
.L_90:
        /*000c*/ 	.word	0x00000000
        /*0010*/ 	.short	0x0005
        /*0012*/ 	.short	0x0020
        /*0014*/ 	.byte	0x00, 0xf5, 0x21, 0x00


	//----- nvinfo : EIATTR_KPARAM_INFO
	.align		4
.L_91:
        /*0018*/ 	.byte	0x04, 0x17
        /*001a*/ 	.short	(.L_93 - .L_92)
.L_92:
        /*001c*/ 	.word	0x00000000
        /*0020*/ 	.short	0x0004
        /*0022*/ 	.short	0x001c
        /*0024*/ 	.byte	0x00, 0xf0, 0x11, 0x00


	//----- nvinfo : EIATTR_KPARAM_INFO
	.align		4
.L_93:
        /*0028*/ 	.byte	0x04, 0x17
        /*002a*/ 	.short	(.L_95 - .L_94)
.L_94:
        /*002c*/ 	.word	0x00000000
        /*0030*/ 	.short	0x0003
        /*0032*/ 	.short	0x0018
        /*0034*/ 	.byte	0x00, 0xf0, 0x11, 0x00


	//----- nvinfo : EIATTR_KPARAM_INFO
	.align		4
.L_95:
        /*0038*/ 	.byte	0x04, 0x17
        /*003a*/ 	.short	(.L_97 - .L_96)
.L_96:
        /*003c*/ 	.word	0x00000000
        /*0040*/ 	.short	0x0002
        /*0042*/ 	.short	0x0010
        /*0044*/ 	.byte	0x00, 0xf5, 0x21, 0x00


	//----- nvinfo : EIATTR_KPARAM_INFO
	.align		4
.L_97:
        /*0048*/ 	.byte	0x04, 0x17
        /*004a*/ 	.short	(.L_99 - .L_98)
.L_98:
        /*004c*/ 	.word	0x00000000
        /*0050*/ 	.short	0x0001
        /*0052*/ 	.short	0x0008
        /*0054*/ 	.byte	0x00, 0xf5, 0x21, 0x00


	//----- nvinfo : EIATTR_KPARAM_INFO
	.align		4
.L_99:
        /*0058*/ 	.byte	0x04, 0x17
        /*005a*/ 	.short	(.L_101 - .L_100)
.L_100:
        /*005c*/ 	.word	0x00000000
        /*0060*/ 	.short	0x0000
        /*0062*/ 	.short	0x0000
        /*0064*/ 	.byte	0x00, 0xf5, 0x21, 0x00


	//----- nvinfo : EIATTR_SPARSE_MMA_MASK
	.align		4
.L_101:
        /*0068*/ 	.byte	0x03, 0x50
        /*006a*/ 	.short	0x0000


	//----- nvinfo : EIATTR_MAXREG_COUNT
	.align		4
        /*006c*/ 	.byte	0x03, 0x1b
        /*006e*/ 	.short	0x00ff


	//----- nvinfo : EIATTR_MERCURY_ISA_VERSION
	.align		4
        /*0070*/ 	.byte	0x03, 0x5f
        /*0072*/ 	.short	0x0101


	//----- nvinfo : EIATTR_VRC_CTA_INIT_COUNT
	.align		4
        /*0074*/ 	.byte	0x02, 0x4a
	.zero		1
	.zero		1


	//----- nvinfo : EIATTR_EXIT_INSTR_OFFSETS
	.align		4
        /*0078*/ 	.byte	0x04, 0x1c
        /*007a*/ 	.short	(.L_103 - .L_102)


	//   ....[0]....
.L_102:
        /*007c*/ 	.word	0x000000c0


	//   ....[1]....
        /*0080*/ 	.word	0x00005a00


	//----- nvinfo : EIATTR_CRS_STACK_SIZE
	.align		4
.L_103:
        /*0084*/ 	.byte	0x04, 0x1e
        /*0086*/ 	.short	(.L_105 - .L_104)
.L_104:
        /*0088*/ 	.word	0x00000000


	//----- nvinfo : EIATTR_CBANK_PARAM_SIZE
	.align		4
.L_105:
        /*008c*/ 	.byte	0x03, 0x19
        /*008e*/ 	.short	0x0028


	//----- nvinfo : EIATTR_PARAM_CBANK
	.align		4
        /*0090*/ 	.byte	0x04, 0x0a
        /*0092*/ 	.short	(.L_107 - .L_106)
	.align		4
.L_106:
        /*0094*/ 	.word	index@(.nv.constant0._Z25CIEDE2000DifferenceKernelPhS_S_iiPd)
        /*0098*/ 	.short	0x0380
        /*009a*/ 	.short	0x0028


	//----- nvinfo : EIATTR_SW_WAR
	.align		4
.L_107:
        /*009c*/ 	.byte	0x04, 0x36
        /*009e*/ 	.short	(.L_109 - .L_108)
.L_108:
        /*00a0*/ 	.word	0x00000008
.L_109:


//--------------------- .nv.info._Z25euclideanDifferenceKernelPhS_S_iiPd --------------------------
	.section	.nv.info._Z25euclideanDifferenceKernelPhS_S_iiPd,"",@"SHT_CUDA_INFO"
	.sectionflags	@""
	.align	4


	//----- nvinfo : EIATTR_CUDA_API_VERSION
	.align		4
        /*0000*/ 	.byte	0x04, 0x37
        /*0002*/ 	.short	(.L_111 - .L_110)
.L_110:
        /*0004*/ 	.word	0x00000082


	//----- nvinfo : EIATTR_KPARAM_INFO
	.align		4
.L_111:
        /*0008*/ 	.byte	0x04, 0x17
        /*000a*/ 	.short	(.L_113 - .L_112)
.L_112:
        /*000c*/ 	.word	0x00000000
        /*0010*/ 	.short	0x0005
        /*0012*/ 	.short	0x0020
        /*0014*/ 	.byte	0x00, 0xf5, 0x21, 0x00


	//----- nvinfo : EIATTR_KPARAM_INFO
	.align		4
.L_113:
        /*0018*/ 	.byte	0x04, 0x17
        /*001a*/ 	.short	(.L_115 - .L_114)
.L_114:
        /*001c*/ 	.word	0x00000000
        /*0020*/ 	.short	0x0004
        /*0022*/ 	.short	0x001c
        /*0024*/ 	.byte	0x00, 0xf0, 0x11, 0x00


	//----- nvinfo : EIATTR_KPARAM_INFO
	.align		4
.L_115:
        /*0028*/ 	.byte	0x04, 0x17
        /*002a*/ 	.short	(.L_117 - .L_116)
.L_116:
        /*002c*/ 	.word	0x00000000
        /*0030*/ 	.short	0x0003
        /*0032*/ 	.short	0x0018
        /*0034*/ 	.byte	0x00, 0xf0, 0x11, 0x00


	//----- nvinfo : EIATTR_KPARAM_INFO
	.align		4
.L_117:
        /*0038*/ 	.byte	0x04, 0x17
        /*003a*/ 	.short	(.L_119 - .L_118)
.L_118:
        /*003c*/ 	.word	0x00000000
        /*0040*/ 	.short	0x0002
        /*0042*/ 	.short	0x0010
        /*0044*/ 	.byte	0x00, 0xf5, 0x21, 0x00


	//----- nvinfo : EIATTR_KPARAM_INFO
	.align		4
.L_119:
        /*0048*/ 	.byte	0x04, 0x17
        /*004a*/ 	.short	(.L_121 - .L_120)
.L_120:
        /*004c*/ 	.word	0x00000000
        /*0050*/ 	.short	0x0001
        /*0052*/ 	.short	0x0008
        /*0054*/ 	.byte	0x00, 0xf5, 0x21, 0x00


	//----- nvinfo : EIATTR_KPARAM_INFO
	.align		4
.L_121:
        /*0058*/ 	.byte	0x04, 0x17
        /*005a*/ 	.short	(.L_123 - .L_122)
.L_122:
        /*005c*/ 	.word	0x00000000
        /*0060*/ 	.short	0x0000
        /*0062*/ 	.short	0x0000
        /*0064*/ 	.byte	0x00, 0xf5, 0x21, 0x00


	//----- nvinfo : EIATTR_SPARSE_MMA_MASK
	.align		4
.L_123:
        /*0068*/ 	.byte	0x03, 0x50
        /*006a*/ 	.short	0x0000


	//----- nvinfo : EIATTR_MAXREG_COUNT
	.align		4
        /*006c*/ 	.byte	0x03, 0x1b
        /*006e*/ 	.short	0x00ff


	//----- nvinfo : EIATTR_MERCURY_ISA_VERSION
	.align		4
        /*0070*/ 	.byte	0x03, 0x5f
        /*0072*/ 	.short	0x0101


	//----- nvinfo : EIATTR_VRC_CTA_INIT_COUNT
	.align		4
        /*0074*/ 	.byte	0x02, 0x4a
	.zero		1
	.zero		1


	//----- nvinfo : EIATTR_EXIT_INSTR_OFFSETS
	.align		4
        /*0078*/ 	.byte	0x04, 0x1c
        /*007a*/ 	.short	(.L_125 - .L_124)


	//   ....[0]....
.L_124:
        /*007c*/ 	.word	0x000000b0


	//   ....[1]....
        /*0080*/ 	.word	0x00000940


	//----- nvinfo : EIATTR_CRS_STACK_SIZE
	.align		4
.L_125:
        /*0084*/ 	.byte	0x04, 0x1e
        /*0086*/ 	.short	(.L_127 - .L_126)
.L_126:
        /*0088*/ 	.word	0x00000000


	//----- nvinfo : EIATTR_CBANK_PARAM_SIZE
	.align		4
.L_127:
        /*008c*/ 	.byte	0x03, 0x19
        /*008e*/ 	.short	0x0028


	//----- nvinfo : EIATTR_PARAM_CBANK
	.align		4
        /*0090*/ 	.byte	0x04, 0x0a
        /*0092*/ 	.short	(.L_129 - .L_128)
	.align		4
.L_128:
        /*0094*/ 	.word	index@(.nv.constant0._Z25euclideanDifferenceKernelPhS_S_iiPd)
        /*0098*/ 	.short	0x0380
        /*009a*/ 	.short	0x0028


	//----- nvinfo : EIATTR_SW_WAR
	.align		4
.L_129:
        /*009c*/ 	.byte	0x04, 0x36
        /*009e*/ 	.short	(.L_131 - .L_130)
.L_130:
        /*00a0*/ 	.word	0x00000008
.L_131:


//--------------------- .nv.callgraph             --------------------------
	.section	.nv.callgraph,"",@"SHT_CUDA_CALLGRAPH"
	.align	4
	.sectionentsize	8
	.align		4
        /*0000*/ 	.word	0x00000000
	.align		4
        /*0004*/ 	.word	0xffffffff
	.align		4
        /*0008*/ 	.word	0x00000000
	.align		4
        /*000c*/ 	.word	0xfffffffe
	.align		4
        /*0010*/ 	.word	0x00000000
	.align		4
        /*0014*/ 	.word	0xfffffffd
	.align		4
        /*0018*/ 	.word	0x00000000
	.align		4
        /*001c*/ 	.word	0xfffffffc


//--------------------- .nv.constant4             --------------------------
	.section	.nv.constant4,"a",@progbits
	.align	8
	.align		8
.nv.constant4:
        /*0000*/ 	.dword	__cudart_i2opi_d
	.align		8
        /*0008*/ 	.dword	__cudart_sin_cos_coeffs


//--------------------- .text._Z15addSingleKernelPdPm --------------------------
	.section	.text._Z15addSingleKernelPdPm,"ax",@progbits
	.align	128
        .global         _Z15addSingleKernelPdPm
        .type           _Z15addSingleKernelPdPm,@function
        .size           _Z15addSingleKernelPdPm,(.L_x_132 - _Z15addSingleKernelPdPm)
        .other          _Z15addSingleKernelPdPm,@"STO_CUDA_ENTRY STV_DEFAULT"
_Z15addSingleKernelPdPm:
.text._Z15addSingleKernelPdPm:
[----:B------:R-:W-:Y:S08]  /*0000*/  LDC R1, c[0x0][0x37c] ;  /* 0x0000df00ff017b82 */ /* 0x000ff00000000800 */
[----:B------:R-:W0:Y:S01]  /*0010*/  LDC.64 R2, c[0x0][0x388] ;  /* 0x0000e200ff027b82 */ /* 0x000e220000000a00 */
[----:B------:R-:W0:Y:S07]  /*0020*/  LDCU.64 UR4, c[0x0][0x358] ;  /* 0x00006b00ff0477ac */ /* 0x000e2e0008000a00 */
[----:B------:R-:W1:Y:S01]  /*0030*/  LDC.64 R6, c[0x0][0x380] ;  /* 0x0000e000ff067b82 */ /* 0x000e620000000a00 */
[----:B0-----:R-:W2:Y:S04]  /*0040*/  LDG.E.64 R2, desc[UR4][R2.64] ;  /* 0x0000000402027981 */ /* 0x001ea8000c1e1b00 */
[----:B-1----:R-:W3:Y:S01]  /*0050*/  LDG.E.64 R8, desc[UR4][R6.64] ;  /* 0x0000000406087981 */ /* 0x002ee2000c1e1b00 */
[----:B--2---:R-:W3:Y:S02]  /*0060*/  I2F.F64.U64 R4, R2 ;  /* 0x0000000200047312 */ /* 0x004ee40000301800 */
[----:B---3--:R-:W-:-:S07]  /*0070*/  DADD R4, R4, R8 ;  /* 0x0000000004047229 */ /* 0x008fce0000000008 */
[----:B------:R-:W-:Y:S01]  /*0080*/  STG.E.64 desc[UR4][R6.64], R4 ;  /* 0x0000000406007986 */ /* 0x000fe2000c101b04 */
[----:B------:R-:W-:Y:S05]  /*0090*/  EXIT ;  /* 0x000000000000794d */ /* 0x000fea0003800000 */
.L_x_0:
[----:B------:R-:W-:-:S00]  /*00a0*/  BRA `(.L_x_0) ;  /* 0xfffffffc00fc7947 */ /* 0x000fc0000383ffff */
[----:B------:R-:W-:-:S00]  /*00b0*/  NOP ;  /* 0x0000000000007918 */ /* 0x000fc00000000000 */
        /* <DEDUP_REMOVED lines=12> */
.L_x_132:


//--------------------- .text._Z13compareKernelPdPmS_m --------------------------
	.section	.text._Z13compareKernelPdPmS_m,"ax",@progbits
	.align	128
        .global         _Z13compareKernelPdPmS_m
        .type           _Z13compareKernelPdPmS_m,@function
        .size           _Z13compareKernelPdPmS_m,(.L_x_133 - _Z13compareKernelPdPmS_m)
        .other          _Z13compareKernelPdPmS_m,@"STO_CUDA_ENTRY STV_DEFAULT"
_Z13compareKernelPdPmS_m:
.text._Z13compareKernelPdPmS_m:
[----:B------:R-:W-:Y:S08]  /*0000*/  LDC R1, c[0x0][0x37c] ;  /* 0x0000df00ff017b82 */ /* 0x000ff00000000800 */
[----:B------:R-:W0:Y:S01]  /*0010*/  LDC.64 R2, c[0x0][0x390] ;  /* 0x0000e400ff027b82 */ /* 0x000e220000000a00 */
[----:B------:R-:W0:Y:S07]  /*0020*/  LDCU.64 UR4, c[0x0][0x358] ;  /* 0x00006b00ff0477ac */ /* 0x000e2e0008000a00 */
[----:B------:R-:W1:Y:S01]  /*0030*/  LDC.64 R4, c[0x0][0x380] ;  /* 0x0000e000ff047b82 */ /* 0x000e620000000a00 */
[----:B0-----:R-:W2:Y:S04]  /*0040*/  LDG.E.64 R2, desc[UR4][R2.64] ;  /* 0x0000000402027981 */ /* 0x001ea8000c1e1b00 */
[----:B-1----:R-:W2:Y:S02]  /*0050*/  LDG.E.64 R6, desc[UR4][R4.64] ;  /* 0x0000000404067981 */ /* 0x002ea4000c1e1b00 */
[----:B--2---:R-:W-:-:S14]  /*0060*/  DSETP.GEU.AND P0, PT, R2, R6, PT ;  /* 0x000000060200722a */ /* 0x004fdc0003f0e000 */
[----:B------:R-:W-:Y:S05]  /*0070*/  @P0 EXIT ;  /* 0x000000000000094d */ /* 0x000fea0003800000 */
[----:B------:R-:W0:Y:S01]  /*0080*/  LDC.64 R6, c[0x0][0x388] ;  /* 0x0000e200ff067b82 */ /* 0x000e220000000a00 */
[----:B------:R-:W-:Y:S07]  /*0090*/  STG.E.64 desc[UR4][R4.64], R2 ;  /* 0x0000000204007986 */ /* 0x000fee000c101b04 */
[----:B------:R-:W0:Y:S02]  /*00a0*/  LDC.64 R8, c[0x0][0x398] ;  /* 0x0000e600ff087b82 */ /* 0x000e240000000a00 */
[----:B0-----:R-:W-:Y:S01]  /*00b0*/  STG.E.64 desc[UR4][R6.64], R8 ;  /* 0x0000000806007986 */ /* 0x001fe2000c101b04 */
[----:B------:R-:W-:Y:S05]  /*00c0*/  EXIT ;  /* 0x000000000000794d */ /* 0x000fea0003800000 */
.L_x_1:
        /* <DEDUP_REMOVED lines=11> */
.L_x_133:


//--------------------- .text._Z10reduceStepPdii  --------------------------
	.section	.text._Z10reduceStepPdii,"ax",@progbits
	.align	128
        .global         _Z10reduceStepPdii
        .type           _Z10reduceStepPdii,@function
        .size           _Z10reduceStepPdii,(.L_x_134 - _Z10reduceStepPdii)
        .other          _Z10reduceStepPdii,@"STO_CUDA_ENTRY STV_DEFAULT"
_Z10reduceStepPdii:
.text._Z10reduceStepPdii:
[----:B------:R-:W-:Y:S01]  /*0000*/  LDC R1, c[0x0][0x37c] ;  /* 0x0000df00ff017b82 */ /* 0x000fe20000000800 */
[----:B------:R-:W0:Y:S07]  /*0010*/  S2R R3, SR_TID.X ;  /* 0x0000000000037919 */ /* 0x000e2e0000002100 */
[----:B------:R-:W0:Y:S01]  /*0020*/  S2UR UR4, SR_CTAID.X ;  /* 0x00000000000479c3 */ /* 0x000e220000002500 */
[----:B------:R-:W1:Y:S07]  /*0030*/  LDCU.64 UR6, c[0x0][0x388] ;  /* 0x00007100ff0677ac */ /* 0x000e6e0008000a00 */
[----:B------:R-:W0:Y:S01]  /*0040*/  LDC R0, c[0x0][0x360] ;  /* 0x0000d800ff007b82 */ /* 0x000e220000000800 */
[----:B------:R-:W2:Y:S01]  /*0050*/  LDCU UR5, c[0x0][0x370] ;  /* 0x00006e00ff0577ac */ /* 0x000ea20008000800 */
[----:B0-----:R-:W-:-:S02]  /*0060*/  IMAD R4, R0, UR4, R3 ;  /* 0x0000000400047c24 */ /* 0x001fc4000f8e0203 */
[----:B--2---:R-:W-:-:S03]  /*0070*/  IMAD R0, R0, UR5, RZ ;  /* 0x0000000500007c24 */ /* 0x004fc6000f8e02ff */
[----:B-1----:R-:W-:-:S04]  /*0080*/  IADD3 R5, PT, PT, R4, UR7, RZ ;  /* 0x0000000704057c10 */ /* 0x002fc8000fffe0ff */
[----:B------:R-:W-:-:S13]  /*0090*/  ISETP.GE.AND P0, PT, R5, UR6, PT ;  /* 0x0000000605007c0c */ /* 0x000fda000bf06270 */
[----:B------:R-:W-:Y:S05]  /*00a0*/  @P0 EXIT ;  /* 0x000000000000094d */ /* 0x000fea0003800000 */
[----:B------:R-:W0:Y:S01]  /*00b0*/  I2F.U32.RP R9, R0 ;  /* 0x0000000000097306 */ /* 0x000e220000209000 */
[C---:B------:R-:W-:Y:S01]  /*00c0*/  IADD3 R6, PT, PT, R0.reuse, R5, RZ ;  /* 0x0000000500067210 */ /* 0x040fe20007ffe0ff */
[----:B------:R-:W-:Y:S01]  /*00d0*/  IMAD.MOV R11, RZ, RZ, -R0 ;  /* 0x000000ffff0b7224 */ /* 0x000fe200078e0a00 */
[----:B------:R-:W-:Y:S01]  /*00e0*/  ISETP.NE.U32.AND P2, PT, R0, RZ, PT ;  /* 0x000000ff0000720c */ /* 0x000fe20003f45070 */
[----:B------:R-:W1:Y:S01]  /*00f0*/  LDCU.64 UR4, c[0x0][0x358] ;  /* 0x00006b00ff0477ac */ /* 0x000e620008000a00 */
[C---:B------:R-:W-:Y:S01]  /*0100*/  ISETP.GE.AND P0, PT, R6.reuse, UR6, PT ;  /* 0x0000000606007c0c */ /* 0x040fe2000bf06270 */
[----:B------:R-:W-:Y:S01]  /*0110*/  BSSY.RECONVERGENT B0, `(.L_x_2) ;  /* 0x0000027000007945 */ /* 0x000fe20003800200 */
[----:B------:R-:W-:Y:S02]  /*0120*/  VIMNMX R7, PT, PT, R6, UR6, !PT ;  /* 0x0000000606077c48 */ /* 0x000fe4000ffe0100 */
[----:B------:R-:W-:-:S04]  /*0130*/  SEL R8, RZ, 0x1, P0 ;  /* 0x00000001ff087807 */ /* 0x000fc80000000000 */
[----:B------:R-:W-:Y:S01]  /*0140*/  IADD3 R7, PT, PT, R7, -R6, -R8 ;  /* 0x8000000607077210 */ /* 0x000fe20007ffe808 */
[----:B0-----:R-:W0:Y:S02]  /*0150*/  MUFU.RCP R9, R9 ;  /* 0x0000000900097308 */ /* 0x001e240000001000 */
[----:B0-----:R-:W-:-:S06]  /*0160*/  IADD3 R2, PT, PT, R9, 0xffffffe, RZ ;  /* 0x0ffffffe09027810 */ /* 0x001fcc0007ffe0ff */
[----:B------:R0:W2:Y:S02]  /*0170*/  F2I.FTZ.U32.TRUNC.NTZ R3, R2 ;  /* 0x0000000200037305 */ /* 0x0000a4000021f000 */
[----:B0-----:R-:W-:Y:S02]  /*0180*/  IMAD.MOV.U32 R2, RZ, RZ, RZ ;  /* 0x000000ffff027224 */ /* 0x001fe400078e00ff */
[----:B--2---:R-:W-:-:S04]  /*0190*/  IMAD R11, R11, R3, RZ ;  /* 0x000000030b0b7224 */ /* 0x004fc800078e02ff */
[----:B------:R-:W-:-:S06]  /*01a0*/  IMAD.HI.U32 R10, R3, R11, R2 ;  /* 0x0000000b030a7227 */ /* 0x000fcc00078e0002 */
[----:B------:R-:W-:-:S05]  /*01b0*/  IMAD.HI.U32 R3, R10, R7, RZ ;  /* 0x000000070a037227 */ /* 0x000fca00078e00ff */
[----:B------:R-:W-:-:S05]  /*01c0*/  IADD3 R2, PT, PT, -R3, RZ, RZ ;  /* 0x000000ff03027210 */ /* 0x000fca0007ffe1ff */
[----:B------:R-:W-:-:S05]  /*01d0*/  IMAD R7, R0, R2, R7 ;  /* 0x0000000200077224 */ /* 0x000fca00078e0207 */
[----:B------:R-:W-:-:S13]  /*01e0*/  ISETP.GE.U32.AND P0, PT, R7, R0, PT ;  /* 0x000000000700720c */ /* 0x000fda0003f06070 */
[----:B------:R-:W-:Y:S01]  /*01f0*/  @P0 IMAD.IADD R7, R7, 0x1, -R0 ;  /* 0x0000000107070824 */ /* 0x000fe200078e0a00 */
[----:B------:R-:W-:-:S04]  /*0200*/  @P0 IADD3 R3, PT, PT, R3, 0x1, RZ ;  /* 0x0000000103030810 */ /* 0x000fc80007ffe0ff */
[----:B------:R-:W-:-:S13]  /*0210*/  ISETP.GE.U32.AND P1, PT, R7, R0, PT ;  /* 0x000000000700720c */ /* 0x000fda0003f26070 */
[----:B------:R-:W-:Y:S01]  /*0220*/  @P1 VIADD R3, R3, 0x1 ;  /* 0x0000000103031836 */ /* 0x000fe20000000000 */
[----:B------:R-:W-:-:S04]  /*0230*/  @!P2 LOP3.LUT R3, RZ, R0, RZ, 0x33, !PT ;  /* 0x00000000ff03a212 */ /* 0x000fc800078e33ff */
[----:B------:R-:W-:-:S04]  /*0240*/  IADD3 R2, PT, PT, R8, R3, RZ ;  /* 0x0000000308027210 */ /* 0x000fc80007ffe0ff */
[C---:B------:R-:W-:Y:S02]  /*0250*/  LOP3.LUT R3, R2.reuse, 0x3, RZ, 0xc0, !PT ;  /* 0x0000000302037812 */ /* 0x040fe400078ec0ff */
[----:B------:R-:W-:Y:S02]  /*0260*/  ISETP.GE.U32.AND P1, PT, R2, 0x3, PT ;  /* 0x000000030200780c */ /* 0x000fe40003f26070 */
[----:B------:R-:W-:-:S13]  /*0270*/  ISETP.NE.AND P0, PT, R3, 0x3, PT ;  /* 0x000000030300780c */ /* 0x000fda0003f05270 */
[----:B-1----:R-:W-:Y:S05]  /*0280*/  @!P0 BRA `(.L_x_3) ;  /* 0x00000000003c8947 */ /* 0x002fea0003800000 */
[----:B------:R-:W0:Y:S01]  /*0290*/  LDC.64 R10, c[0x0][0x380] ;  /* 0x0000e000ff0a7b82 */ /* 0x000e220000000a00 */
[----:B------:R-:W-:-:S05]  /*02a0*/  VIADD R2, R2, 0x1 ;  /* 0x0000000102027836 */ /* 0x000fca0000000000 */
[----:B------:R-:W-:-:S04]  /*02b0*/  LOP3.LUT R2, R2, 0x3, RZ, 0xc0, !PT ;  /* 0x0000000302027812 */ /* 0x000fc800078ec0ff */
[----:B------:R-:W-:-:S07]  /*02c0*/  IADD3 R12, PT, PT, -R2, RZ, RZ ;  /* 0x000000ff020c7210 */ /* 0x000fce0007ffe1ff */
.L_x_4:
[----:B0-----:R-:W-:-:S04]  /*02d0*/  IMAD.WIDE R2, R5, 0x8, R10 ;  /* 0x0000000805027825 */ /* 0x001fc800078e020a */
[----:B-1----:R-:W-:Y:S02]  /*02e0*/  IMAD.WIDE R6, R4, 0x8, R10 ;  /* 0x0000000804067825 */ /* 0x002fe400078e020a */
[----:B------:R-:W2:Y:S04]  /*02f0*/  LDG.E.64 R2, desc[UR4][R2.64] ;  /* 0x0000000402027981 */ /* 0x000ea8000c1e1b00 */
[----:B------:R-:W2:Y:S01]  /*0300*/  LDG.E.64 R8, desc[UR4][R6.64] ;  /* 0x0000000406087981 */ /* 0x000ea2000c1e1b00 */
[----:B------:R-:W-:Y:S01]  /*0310*/  VIADD R12, R12, 0x1 ;  /* 0x000000010c0c7836 */ /* 0x000fe20000000000 */
[C---:B------:R-:W-:Y:S01]  /*0320*/  IADD3 R4, PT, PT, R0.reuse, R4, RZ ;  /* 0x0000000400047210 */ /* 0x040fe20007ffe0ff */
[----:B------:R-:W-:-:S03]  /*0330*/  IMAD.IADD R5, R0, 0x1, R5 ;  /* 0x0000000100057824 */ /* 0x000fc600078e0205 */
[----:B------:R-:W-:Y:S01]  /*0340*/  ISETP.NE.AND P0, PT, R12, RZ, PT ;  /* 0x000000ff0c00720c */ /* 0x000fe20003f05270 */
[----:B--2---:R-:W-:-:S07]  /*0350*/  DADD R8, R2, R8 ;  /* 0x0000000002087229 */ /* 0x004fce0000000008 */
[----:B------:R1:W-:Y:S05]  /*0360*/  STG.E.64 desc[UR4][R6.64], R8 ;  /* 0x0000000806007986 */ /* 0x0003ea000c101b04 */
[----:B------:R-:W-:Y:S05]  /*0370*/  @P0 BRA `(.L_x_4) ;  /* 0xfffffffc00d40947 */ /* 0x000fea000383ffff */
.L_x_3:
[----:B------:R-:W-:Y:S05]  /*0380*/  BSYNC.RECONVERGENT B0 ;  /* 0x0000000000007941 */ /* 0x000fea0003800200 */
.L_x_2:
[----:B------:R-:W-:Y:S05]  /*0390*/  @!P1 EXIT ;  /* 0x000000000000994d */ /* 0x000fea0003800000 */
.L_x_5:
[----:B--2---:R-:W0:Y:S02]  /*03a0*/  LDC.64 R10, c[0x0][0x380] ;  /* 0x0000e000ff0a7b82 */ /* 0x004e240000000a00 */
[----:B0-----:R-:W-:-:S04]  /*03b0*/  IMAD.WIDE R16, R5, 0x8, R10 ;  /* 0x0000000805107825 */ /* 0x001fc800078e020a */
[----:B------:R-:W-:Y:S01]  /*03c0*/  IMAD.WIDE R22, R4, 0x8, R10 ;  /* 0x0000000804167825 */ /* 0x000fe200078e020a */
[----:B-1----:R-:W2:Y:S04]  /*03d0*/  LDG.E.64 R6, desc[UR4][R16.64] ;  /* 0x0000000410067981 */ /* 0x002ea8000c1e1b00 */
[----:B------:R-:W2:Y:S01]  /*03e0*/  LDG.E.64 R8, desc[UR4][R22.64] ;  /* 0x0000000416087981 */ /* 0x000ea2000c1e1b00 */
[C---:B------:R-:W-:Y:S01]  /*03f0*/  IADD3 R3, PT, PT, R0.reuse, R4, RZ ;  /* 0x0000000400037210 */ /* 0x040fe20007ffe0ff */
[----:B------:R-:W-:-:S04]  /*0400*/  IMAD.WIDE R12, R0, 0x8, R22 ;  /* 0x00000008000c7825 */ /* 0x000fc800078e0216 */
[----:B------:R-:W-:Y:S01]  /*0410*/  VIADD R5, R3, UR7 ;  /* 0x0000000703057c36 */ /* 0x000fe20008000000 */
[----:B--2---:R-:W-:-:S03]  /*0420*/  DADD R6, R6, R8 ;  /* 0x0000000006067229 */ /* 0x004fc60000000008 */
[----:B------:R-:W-:-:S04]  /*0430*/  IMAD.WIDE R8, R5, 0x8, R10 ;  /* 0x0000000805087825 */ /* 0x000fc800078e020a */
[----:B------:R0:W-:Y:S04]  /*0440*/  STG.E.64 desc[UR4][R22.64], R6 ;  /* 0x0000000616007986 */ /* 0x0001e8000c101b04 */
[----:B------:R-:W2:Y:S04]  /*0450*/  LDG.E.64 R10, desc[UR4][R8.64] ;  /* 0x00000004080a7981 */ /* 0x000ea8000c1e1b00 */
[----:B------:R-:W2:Y:S01]  /*0460*/  LDG.E.64 R14, desc[UR4][R12.64] ;  /* 0x000000040c0e7981 */ /* 0x000ea2000c1e1b00 */
[----:B------:R-:W-:Y:S01]  /*0470*/  IMAD.WIDE R18, R0, 0x8, R12 ;  /* 0x0000000800127825 */ /* 0x000fe200078e020c */
[----:B--2---:R-:W-:-:S03]  /*0480*/  DADD R10, R10, R14 ;  /* 0x000000000a0a7229 */ /* 0x004fc6000000000e */
[----:B------:R-:W-:-:S04]  /*0490*/  IMAD.WIDE R14, R0, 0x8, R8 ;  /* 0x00000008000e7825 */ /* 0x000fc800078e0208 */
[----:B------:R2:W-:Y:S04]  /*04a0*/  STG.E.64 desc[UR4][R12.64], R10 ;  /* 0x0000000a0c007986 */ /* 0x0005e8000c101b04 */
[----:B------:R-:W3:Y:S04]  /*04b0*/  LDG.E.64 R16, desc[UR4][R14.64] ;  /* 0x000000040e107981 */ /* 0x000ee8000c1e1b00 */
[----:B------:R-:W3:Y:S01]  /*04c0*/  LDG.E.64 R20, desc[UR4][R18.64] ;  /* 0x0000000412147981 */ /* 0x000ee2000c1e1b00 */
[----:B0-----:R-:W-:Y:S01]  /*04d0*/  IMAD.WIDE R6, R0, 0x8, R18 ;  /* 0x0000000800067825 */ /* 0x001fe200078e0212 */
[----:B---3--:R-:W-:-:S03]  /*04e0*/  DADD R16, R16, R20 ;  /* 0x0000000010107229 */ /* 0x008fc60000000014 */
[----:B------:R-:W-:-:S04]  /*04f0*/  IMAD.WIDE R20, R0, 0x8, R14 ;  /* 0x0000000800147825 */ /* 0x000fc800078e020e */
[----:B------:R2:W-:Y:S04]  /*0500*/  STG.E.64 desc[UR4][R18.64], R16 ;  /* 0x0000001012007986 */ /* 0x0005e8000c101b04 */
[----:B------:R-:W3:Y:S04]  /*0510*/  LDG.E.64 R20, desc[UR4][R20.64] ;  /* 0x0000000414147981 */ /* 0x000ee8000c1e1b00 */
[----:B------:R-:W3:Y:S01]  /*0520*/  LDG.E.64 R8, desc[UR4][R6.64] ;  /* 0x0000000406087981 */ /* 0x000ee2000c1e1b00 */
[C---:B------:R-:W-:Y:S02]  /*0530*/  LEA R5, R0.reuse, R5, 0x1 ;  /* 0x0000000500057211 */ /* 0x040fe400078e08ff */
[----:B------:R-:W-:-:S03]  /*0540*/  LEA R3, R0, R3, 0x1 ;  /* 0x0000000300037211 */ /* 0x000fc600078e08ff */
[C---:B------:R-:W-:Y:S02]  /*0550*/  IMAD.IADD R5, R0.reuse, 0x1, R5 ;  /* 0x0000000100057824 */ /* 0x040fe400078e0205 */
[----:B------:R-:W-:-:S03]  /*0560*/  IMAD.IADD R4, R0, 0x1, R3 ;  /* 0x0000000100047824 */ /* 0x000fc600078e0203 */
[----:B------:R-:W-:Y:S01]  /*0570*/  ISETP.GE.AND P0, PT, R5, UR6, PT ;  /* 0x0000000605007c0c */ /* 0x000fe2000bf06270 */
[----:B---3--:R-:W-:-:S07]  /*0580*/  DADD R8, R20, R8 ;  /* 0x0000000014087229 */ /* 0x008fce0000000008 */
[----:B------:R2:W-:Y:S05]  /*0590*/  STG.E.64 desc[UR4][R6.64], R8 ;  /* 0x0000000806007986 */ /* 0x0005ea000c101b04 */
[----:B------:R-:W-:Y:S05]  /*05a0*/  @!P0 BRA `(.L_x_5) ;  /* 0xfffffffc007c8947 */ /* 0x000fea000383ffff */
[----:B------:R-:W-:Y:S05]  /*05b0*/  EXIT ;  /* 0x000000000000794d */ /* 0x000fea0003800000 */
.L_x_6:
        /* <DEDUP_REMOVED lines=12> */
.L_x_134:


//--------------------- .text._Z25CIEDE2000DifferenceKernelPhS_S_iiPd --------------------------
	.section	.text._Z25CIEDE2000DifferenceKernelPhS_S_iiPd,"ax",@progbits
	.align	128
        .global         _Z25CIEDE2000DifferenceKernelPhS_S_iiPd
        .type           _Z25CIEDE2000DifferenceKernelPhS_S_iiPd,@function
        .size           _Z25CIEDE2000DifferenceKernelPhS_S_iiPd,(.L_x_129 - _Z25CIEDE2000DifferenceKernelPhS_S_iiPd)
        .other          _Z25CIEDE2000DifferenceKernelPhS_S_iiPd,@"STO_CUDA_ENTRY STV_DEFAULT"
_Z25CIEDE2000DifferenceKernelPhS_S_iiPd:
.text._Z25CIEDE2000DifferenceKernelPhS_S_iiPd:
[----:B------:R-:W0:Y:S01]  /*0000*/  LDC R1, c[0x0][0x37c] ;  /* 0x0000df00ff017b82 */ /* 0x000e220000000800 */
[----:B------:R-:W1:Y:S07]  /*0010*/  S2R R3, SR_TID.X ;  /* 0x0000000000037919 */ /* 0x000e6e0000002100 */
[----:B------:R-:W1:Y:S01]  /*0020*/  S2UR UR6, SR_CTAID.X ;  /* 0x00000000000679c3 */ /* 0x000e620000002500 */
[----:B------:R-:W2:Y:S01]  /*0030*/  LDCU.64 UR4, c[0x0][0x398] ;  /* 0x00007300ff0477ac */ /* 0x000ea20008000a00 */
[----:B0-----:R-:W-:-:S06]  /*0040*/  VIADD R1, R1, 0xffffffd8 ;  /* 0xffffffd801017836 */ /* 0x001fcc0000000000 */
[----:B------:R-:W1:Y:S01]  /*0050*/  LDC R2, c[0x0][0x360] ;  /* 0x0000d800ff027b82 */ /* 0x000e620000000800 */
[----:B------:R-:W0:Y:S01]  /*0060*/  LDCU UR7, c[0x0][0x370] ;  /* 0x00006e00ff0777ac */ /* 0x000e220008000800 */
[----:B--2---:R-:W-:Y:S01]  /*0070*/  UIMAD UR4, UR5, UR4, URZ ;  /* 0x00000004050472a4 */ /* 0x004fe2000f8e02ff */
[----:B-1----:R-:W-:-:S04]  /*0080*/  IMAD R0, R2, UR6, R3 ;  /* 0x0000000602007c24 */ /* 0x002fc8000f8e0203 */
[----:B------:R-:W-:Y:S02]  /*0090*/  IMAD R3, R0, UR5, RZ ;  /* 0x0000000500037c24 */ /* 0x000fe4000f8e02ff */
[----:B0-----:R-:W-:-:S03]  /*00a0*/  IMAD R0, R2, UR7, RZ ;  /* 0x0000000702007c24 */ /* 0x001fc6000f8e02ff */
[----:B------:R-:W-:-:S13]  /*00b0*/  ISETP.GE.AND P0, PT, R3, UR4, PT ;  /* 0x0000000403007c0c */ /* 0x000fda000bf06270 */
[----:B------:R-:W-:Y:S05]  /*00c0*/  @P0 EXIT ;  /* 0x000000000000094d */ /* 0x000fea0003800000 */
[----:B------:R-:W-:Y:S01]  /*00d0*/  BSSY.RECONVERGENT B1, `(.L_x_7) ;  /* 0x0000592000017945 */ /* 0x000fe20003800200 */
[----:B------:R-:W-:Y:S01]  /*00e0*/  PRMT R2, R2, 0x3340, R2 ;  /* 0x0000334002027816 */ /* 0x000fe20000000002 */
[----:B------:R-:W0:Y:S01]  /*00f0*/  LDCU.64 UR6, c[0x0][0x358] ;  /* 0x00006b00ff0677ac */ /* 0x000e220008000a00 */
[----:B------:R-:W1:Y:S01]  /*0100*/  LDCU UR5, c[0x0][0x39c] ;  /* 0x00007380ff0577ac */ /* 0x000e620008000800 */
[----:B------:R-:W2:Y:S01]  /*0110*/  LDCU.64 UR8, c[0x4][0x8] ;  /* 0x01000100ff0877ac */ /* 0x000ea20008000a00 */
[----:B------:R-:W3:Y:S01]  /*0120*/  LDCU.64 UR10, c[0x0][0x390] ;  /* 0x00007200ff0a77ac */ /* 0x000ee20008000a00 */
[----:B------:R-:W4:Y:S01]  /*0130*/  LDCU.64 UR12, c[0x0][0x380] ;  /* 0x00007000ff0c77ac */ /* 0x000f220008000a00 */
[----:B------:R-:W0:Y:S02]  /*0140*/  LDCU.64 UR14, c[0x0][0x388] ;  /* 0x00007100ff0e77ac */ /* 0x000e240008000a00 */
.L_x_93:
[----:B0-----:R-:W5:Y:S01]  /*0150*/  LDC R10, c[0x0][0x39c] ;  /* 0x0000e700ff0a7b82 */ /* 0x001f620000000800 */
[----:B------:R-:W-:Y:S02]  /*0160*/  IABS R9, R3 ;  /* 0x0000000300097213 */ /* 0x000fe40000000000 */
[----:B-----5:R-:W-:-:S04]  /*0170*/  IABS R8, R10 ;  /* 0x0000000a00087213 */ /* 0x020fc80000000000 */
[----:B------:R-:W5:Y:S08]  /*0180*/  I2F.RP R6, R8 ;  /* 0x0000000800067306 */ /* 0x000f700000209400 */
[----:B-----5:R-:W5:Y:S02]  /*0190*/  MUFU.RCP R6, R6 ;  /* 0x0000000600067308 */ /* 0x020f640000001000 */
[----:B-----5:R-:W-:-:S06]  /*01a0*/  VIADD R4, R6, 0xffffffe ;  /* 0x0ffffffe06047836 */ /* 0x020fcc0000000000 */
[----:B------:R5:W1:Y:S02]  /*01b0*/  F2I.FTZ.U32.TRUNC.NTZ R5, R4 ;  /* 0x0000000400057305 */ /* 0x000a64000021f000 */
[----:B-----5:R-:W-:Y:S02]  /*01c0*/  IMAD.MOV.U32 R4, RZ, RZ, RZ ;  /* 0x000000ffff047224 */ /* 0x020fe400078e00ff */
[----:B-1----:R-:W-:-:S04]  /*01d0*/  IMAD.MOV R7, RZ, RZ, -R5 ;  /* 0x000000ffff077224 */ /* 0x002fc800078e0a05 */
[----:B------:R-:W-:-:S04]  /*01e0*/  IMAD R7, R7, R8, RZ ;  /* 0x0000000807077224 */ /* 0x000fc800078e02ff */
[----:B------:R-:W-:-:S04]  /*01f0*/  IMAD.HI.U32 R5, R5, R7, R4 ;  /* 0x0000000705057227 */ /* 0x000fc800078e0004 */
[----:B------:R-:W-:-:S04]  /*0200*/  IMAD.MOV.U32 R7, RZ, RZ, R9 ;  /* 0x000000ffff077224 */ /* 0x000fc800078e0009 */
[----:B------:R-:W-:-:S04]  /*0210*/  IMAD.HI.U32 R4, R5, R7, RZ ;  /* 0x0000000705047227 */ /* 0x000fc800078e00ff */
[----:B------:R-:W-:-:S04]  /*0220*/  IMAD.MOV R5, RZ, RZ, -R4 ;  /* 0x000000ffff057224 */ /* 0x000fc800078e0a04 */
[----:B------:R-:W-:-:S05]  /*0230*/  IMAD R5, R8, R5, R7 ;  /* 0x0000000508057224 */ /* 0x000fca00078e0207 */
[----:B------:R-:W-:-:S13]  /*0240*/  ISETP.GT.U32.AND P1, PT, R8, R5, PT ;  /* 0x000000050800720c */ /* 0x000fda0003f24070 */
[----:B------:R-:W-:Y:S02]  /*0250*/  @!P1 IMAD.IADD R5, R5, 0x1, -R8 ;  /* 0x0000000105059824 */ /* 0x000fe400078e0a08 */
[----:B------:R-:W-:Y:S01]  /*0260*/  @!P1 VIADD R4, R4, 0x1 ;  /* 0x0000000104049836 */ /* 0x000fe20000000000 */
[----:B------:R-:W-:Y:S02]  /*0270*/  ISETP.NE.AND P1, PT, R10, RZ, PT ;  /* 0x000000ff0a00720c */ /* 0x000fe40003f25270 */
[----:B------:R-:W-:Y:S02]  /*0280*/  ISETP.GE.U32.AND P0, PT, R5, R8, PT ;  /* 0x000000080500720c */ /* 0x000fe40003f06070 */
[----:B------:R-:W-:-:S04]  /*0290*/  LOP3.LUT R5, R3, R10, RZ, 0x3c, !PT ;  /* 0x0000000a03057212 */ /* 0x000fc800078e3cff */
[----:B------:R-:W-:-:S07]  /*02a0*/  ISETP.GE.AND P2, PT, R5, RZ, PT ;  /* 0x000000ff0500720c */ /* 0x000fce0003f46270 */
[----:B------:R-:W-:-:S06]  /*02b0*/  @P0 VIADD R4, R4, 0x1 ;  /* 0x0000000104040836 */ /* 0x000fcc0000000000 */
[----:B------:R-:W-:Y:S01]  /*02c0*/  @!P2 IMAD.MOV R4, RZ, RZ, -R4 ;  /* 0x000000ffff04a224 */ /* 0x000fe200078e0a04 */
[----:B------:R-:W-:-:S04]  /*02d0*/  @!P1 LOP3.LUT R4, RZ, R10, RZ, 0x33, !PT ;  /* 0x0000000aff049212 */ /* 0x000fc800078e33ff */
[----:B---3--:R-:W-:-:S04]  /*02e0*/  IADD3 R6, P0, PT, R4, UR10, RZ ;  /* 0x0000000a04067c10 */ /* 0x008fc8000ff1e0ff */
[----:B------:R-:W-:-:S05]  /*02f0*/  LEA.HI.X.SX32 R7, R4, UR11, 0x1, P0 ;  /* 0x0000000b04077c11 */ /* 0x000fca00080f0eff */
[----:B0-----:R-:W3:Y:S01]  /*0300*/  LDG.E.U8 R6, desc[UR6][R6.64] ;  /* 0x0000000606067981 */ /* 0x001ee2000c1e1100 */
[----:B------:R-:W-:Y:S01]  /*0310*/  BSSY.RECONVERGENT B0, `(.L_x_8) ;  /* 0x000056a000007945 */ /* 0x000fe20003800200 */
[----:B---3--:R-:W-:-:S13]  /*0320*/  ISETP.NE.AND P0, PT, R6, RZ, PT ;  /* 0x000000ff0600720c */ /* 0x008fda0003f05270 */
[----:B------:R-:W-:Y:S05]  /*0330*/  @!P0 BRA `(.L_x_9) ;  /* 0x00000054009c8947 */ /* 0x000fea0003800000 */
[----:B------:R-:W-:Y:S02]  /*0340*/  SHF.R.S32.HI R5, RZ, 0x1f, R3 ;  /* 0x0000001fff057819 */ /* 0x000fe40000011403 */
[----:B----4-:R-:W-:-:S04]  /*0350*/  IADD3 R18, P0, PT, R3, UR12, RZ ;  /* 0x0000000c03127c10 */ /* 0x010fc8000ff1e0ff */
[----:B------:R-:W-:-:S05]  /*0360*/  IADD3.X R19, PT, PT, R5, UR13, RZ, P0, !PT ;  /* 0x0000000d05137c10 */ /* 0x000fca00087fe4ff */
[----:B------:R-:W3:Y:S04]  /*0370*/  LDG.E.U8 R23, desc[UR6][R18.64+0x1] ;  /* 0x0000010612177981 */ /* 0x000ee8000c1e1100 */
[----:B------:R-:W3:Y:S01]  /*0380*/  LDG.E.U8 R31, desc[UR6][R18.64+0x2] ;  /* 0x00000206121f7981 */ /* 0x000ee2000c1e1100 */
[----:B------:R-:W-:Y:S01]  /*0390*/  IMAD.MOV.U32 R8, RZ, RZ, 0x0 ;  /* 0x00000000ff087424 */ /* 0x000fe200078e00ff */
[----:B------:R-:W-:Y:S01]  /*03a0*/  BSSY.RECONVERGENT B2, `(.L_x_10) ;  /* 0x000001c000027945 */ /* 0x000fe20003800200 */
[----:B------:R-:W-:Y:S01]  /*03b0*/  IMAD.MOV.U32 R9, RZ, RZ, 0x3fd80000 ;  /* 0x3fd80000ff097424 */ /* 0x000fe200078e00ff */
[--C-:B---3--:R-:W-:Y:S01]  /*03c0*/  PRMT R7, R23, 0x3340, R31.reuse ;  /* 0x0000334017077816 */ /* 0x108fe2000000001f */
[----:B------:R-:W-:Y:S01]  /*03d0*/  IMAD R22, R31, R31, RZ ;  /* 0x0000001f1f167224 */ /* 0x000fe200078e02ff */
[----:B------:R-:W-:-:S02]  /*03e0*/  PRMT R6, R23, 0x5410, R31 ;  /* 0x0000541017067816 */ /* 0x000fc4000000001f */
[----:B------:R-:W-:-:S05]  /*03f0*/  PRMT R7, R7, 0x5410, R2 ;  /* 0x0000541007077816 */ /* 0x000fca0000000002 */
[----:B------:R-:W-:-:S06]  /*0400*/  IDP.2A.LO.U16.U8 R10, R6, R7, RZ ;  /* 0x00000007060a7226 */ /* 0x000fcc00000010ff */
[----:B------:R-:W0:Y:S08]  /*0410*/  I2F.F64.U32 R10, R10 ;  /* 0x0000000a000a7312 */ /* 0x000e300000201800 */
[----:B0-----:R-:W0:Y:S01]  /*0420*/  MUFU.RSQ64H R17, R11 ;  /* 0x0000000b00117308 */ /* 0x001e220000001c00 */
[----:B------:R-:W-:-:S05]  /*0430*/  VIADD R16, R11, 0xfcb00000 ;  /* 0xfcb000000b107836 */ /* 0x000fca0000000000 */
[----:B------:R-:W-:Y:S01]  /*0440*/  ISETP.GE.U32.AND P0, PT, R16, 0x7ca00000, PT ;  /* 0x7ca000001000780c */ /* 0x000fe20003f06070 */
[----:B0-----:R-:W-:-:S08]  /*0450*/  DMUL R6, R16, R16 ;  /* 0x0000001010067228 */ /* 0x001fd00000000000 */
[----:B------:R-:W-:-:S08]  /*0460*/  DFMA R6, R10, -R6, 1 ;  /* 0x3ff000000a06742b */ /* 0x000fd00000000806 */
[----:B------:R-:W-:Y:S02]  /*0470*/  DFMA R8, R6, R8, 0.5 ;  /* 0x3fe000000608742b */ /* 0x000fe40000000008 */
[----:B------:R-:W-:-:S08]  /*0480*/  DMUL R6, R16, R6 ;  /* 0x0000000610067228 */ /* 0x000fd00000000000 */
[----:B------:R-:W-:-:S08]  /*0490*/  DFMA R8, R8, R6, R16 ;  /* 0x000000060808722b */ /* 0x000fd00000000010 */
[----:B------:R-:W-:Y:S02]  /*04a0*/  DMUL R14, R10, R8 ;  /* 0x000000080a0e7228 */ /* 0x000fe40000000000 */
[----:B------:R-:W-:Y:S02]  /*04b0*/  VIADD R7, R9, 0xfff00000 ;  /* 0xfff0000009077836 */ /* 0x000fe40000000000 */
[----:B------:R-:W-:-:S04]  /*04c0*/  IMAD.MOV.U32 R6, RZ, RZ, R8 ;  /* 0x000000ffff067224 */ /* 0x000fc800078e0008 */
[----:B------:R-:W-:-:S08]  /*04d0*/  DFMA R12, R14, -R14, R10 ;  /* 0x8000000e0e0c722b */ /* 0x000fd0000000000a */
[----:B------:R-:W-:Y:S01]  /*04e0*/  DFMA R24, R12, R6, R14 ;  /* 0x000000060c18722b */ /* 0x000fe2000000000e */
[----:B------:R-:W-:Y:S10]  /*04f0*/  @!P0 BRA `(.L_x_11) ;  /* 0x0000000000188947 */ /* 0x000ff40003800000 */
[----:B------:R-:W-:Y:S01]  /*0500*/  IMAD.MOV.U32 R9, RZ, RZ, R8 ;  /* 0x000000ffff097224 */ /* 0x000fe200078e0008 */
[----:B------:R-:W-:Y:S01]  /*0510*/  MOV R8, 0x540 ;  /* 0x0000054000087802 */ /* 0x000fe20000000f00 */
[----:B------:R-:W-:-:S07]  /*0520*/  IMAD.MOV.U32 R17, RZ, RZ, R7 ;  /* 0x000000ffff117224 */ /* 0x000fce00078e0007 */
[----:B--2---:R-:W-:Y:S05]  /*0530*/  CALL.REL.NOINC `($__internal_1_$__cuda_sm20_dsqrt_rn_f64_mediumpath_v1) ;  /* 0x0000005800c87944 */ /* 0x004fea0003c00000 */
[----:B------:R-:W-:Y:S02]  /*0540*/  IMAD.MOV.U32 R24, RZ, RZ, R10 ;  /* 0x000000ffff187224 */ /* 0x000fe400078e000a */
[----:B------:R-:W-:-:S07]  /*0550*/  IMAD.MOV.U32 R25, RZ, RZ, R9 ;  /* 0x000000ffff197224 */ /* 0x000fce00078e0009 */
.L_x_11:
[----:B--2---:R-:W-:Y:S05]  /*0560*/  BSYNC.RECONVERGENT B2 ;  /* 0x0000000000027941 */ /* 0x004fea0003800200 */
.L_x_10:
[----:B------:R-:W-:-:S04]  /*0570*/  IADD3 R6, P0, PT, R3, UR14, RZ ;  /* 0x0000000e03067c10 */ /* 0x000fc8000ff1e0ff */
[----:B------:R-:W-:-:S05]  /*0580*/  IADD3.X R7, PT, PT, R5, UR15, RZ, P0, !PT ;  /* 0x0000000f05077c10 */ /* 0x000fca00087fe4ff */
[----:B------:R-:W2:Y:S04]  /*0590*/  LDG.E.U8 R21, desc[UR6][R6.64+0x1] ;  /* 0x0000010606157981 */ /* 0x000ea8000c1e1100 */
[----:B------:R-:W2:Y:S01]  /*05a0*/  LDG.E.U8 R30, desc[UR6][R6.64+0x2] ;  /* 0x00000206061e7981 */ /* 0x000ea2000c1e1100 */
[----:B------:R-:W-:Y:S01]  /*05b0*/  IMAD.MOV.U32 R14, RZ, RZ, 0x0 ;  /* 0x00000000ff0e7424 */ /* 0x000fe200078e00ff */
[----:B------:R-:W-:Y:S01]  /*05c0*/  BSSY.RECONVERGENT B2, `(.L_x_12) ;  /* 0x000001c000027945 */ /* 0x000fe20003800200 */
[----:B------:R-:W-:Y:S01]  /*05d0*/  IMAD.MOV.U32 R15, RZ, RZ, 0x3fd80000 ;  /* 0x3fd80000ff0f7424 */ /* 0x000fe200078e00ff */
[----:B--2---:R-:W-:Y:S01]  /*05e0*/  PRMT R5, R21, 0x3340, R30 ;  /* 0x0000334015057816 */ /* 0x004fe2000000001e */
[----:B------:R-:W-:-:S03]  /*05f0*/  IMAD R20, R30, R30, RZ ;  /* 0x0000001e1e147224 */ /* 0x000fc600078e02ff */
[----:B------:R-:W-:Y:S02]  /*0600*/  PRMT R8, R5, 0x5410, R2 ;  /* 0x0000541005087816 */ /* 0x000fe40000000002 */
[----:B------:R-:W-:-:S05]  /*0610*/  PRMT R5, R21, 0x5410, R30 ;  /* 0x0000541015057816 */ /* 0x000fca000000001e */
[----:B------:R-:W-:-:S04]  /*0620*/  IDP.2A.LO.U16.U8 R5, R5, R8, RZ ;  /* 0x0000000805057226 */ /* 0x000fc800000010ff */
[----:B------:R-:W0:Y:S08]  /*0630*/  I2F.F64.U32 R10, R5 ;  /* 0x00000005000a7312 */ /* 0x000e300000201800 */
[----:B0-----:R-:W0:Y:S01]  /*0640*/  MUFU.RSQ64H R9, R11 ;  /* 0x0000000b00097308 */ /* 0x001e220000001c00 */
[----:B------:R-:W-:-:S04]  /*0650*/  IADD3 R8, PT, PT, R11, -0x3500000, RZ ;  /* 0xfcb000000b087810 */ /* 0x000fc80007ffe0ff */
[----:B------:R-:W-:Y:S02]  /*0660*/  ISETP.GE.U32.AND P0, PT, R8, 0x7ca00000, PT ;  /* 0x7ca000000800780c */ /* 0x000fe40003f06070 */
        /* <DEDUP_REMOVED lines=14> */
[----:B------:R-:W-:Y:S05]  /*0750*/  CALL.REL.NOINC `($__internal_1_$__cuda_sm20_dsqrt_rn_f64_mediumpath_v1) ;  /* 0x0000005800407944 */ /* 0x000fea0003c00000 */
[----:B------:R-:W-:Y:S02]  /*0760*/  IMAD.MOV.U32 R26, RZ, RZ, R10 ;  /* 0x000000ffff1a7224 */ /* 0x000fe400078e000a */
[----:B------:R-:W-:-:S07]  /*0770*/  IMAD.MOV.U32 R27, RZ, RZ, R9 ;  /* 0x000000ffff1b7224 */ /* 0x000fce00078e0009 */
.L_x_13:
[----:B------:R-:W-:Y:S05]  /*0780*/  BSYNC.RECONVERGENT B2 ;  /* 0x0000000000027941 */ /* 0x000fea0003800200 */
.L_x_12:
[----:B------:R-:W-:Y:S01]  /*0790*/  DADD R16, R26, R24 ;  /* 0x000000001a107229 */ /* 0x000fe20000000018 */
[----:B------:R-:W-:Y:S01]  /*07a0*/  BSSY.RECONVERGENT B2, `(.L_x_14) ;  /* 0x0000008000027945 */ /* 0x000fe20003800200 */
[----:B------:R-:W-:Y:S01]  /*07b0*/  IMAD.MOV.U32 R5, RZ, RZ, RZ ;  /* 0x000000ffff057224 */ /* 0x000fe200078e00ff */
[----:B------:R-:W-:Y:S01]  /*07c0*/  MOV R9, 0x820 ;  /* 0x0000082000097802 */ /* 0x000fe20000000f00 */
[----:B------:R-:W-:-:S04]  /*07d0*/  IMAD.MOV.U32 R8, RZ, RZ, 0x401c0000 ;  /* 0x401c0000ff087424 */ /* 0x000fc800078e00ff */
[----:B------:R-:W-:-:S10]  /*07e0*/  DMUL R16, R16, 0.5 ;  /* 0x3fe0000010107828 */ /* 0x000fd40000000000 */
[----:B------:R-:W-:Y:S02]  /*07f0*/  IMAD.MOV.U32 R11, RZ, RZ, R16 ;  /* 0x000000ffff0b7224 */ /* 0x000fe400078e0010 */
[----:B------:R-:W-:-:S07]  /*0800*/  IMAD.MOV.U32 R10, RZ, RZ, R17 ;  /* 0x000000ffff0a7224 */ /* 0x000fce00078e0011 */
[----:B------:R-:W-:Y:S05]  /*0810*/  CALL.REL.NOINC `($_Z25CIEDE2000DifferenceKernelPhS_S_iiPd$__internal_accurate_pow) ;  /* 0x0000005800bc7944 */ /* 0x000fea0003c00000 */
[----:B------:R-:W-:Y:S05]  /*0820*/  BSYNC.RECONVERGENT B2 ;  /* 0x0000000000027941 */ /* 0x000fea0003800200 */
.L_x_14:
[----:B------:R-:W-:Y:S01]  /*0830*/  IMAD.MOV.U32 R11, RZ, RZ, R8 ;  /* 0x000000ffff0b7224 */ /* 0x000fe200078e0008 */
[C---:B------:R-:W-:Y:S01]  /*0840*/  DADD R12, R16.reuse, 7 ;  /* 0x401c0000100c7429 */ /* 0x040fe20000000000 */
[----:B------:R-:W-:Y:S01]  /*0850*/  ISETP.GE.AND P0, PT, R17, RZ, PT ;  /* 0x000000ff1100720c */ /* 0x000fe20003f06270 */
[C---:B------:R-:W-:Y:S01]  /*0860*/  DSETP.NEU.AND P3, PT, R16.reuse, +INF , PT ;  /* 0x7ff000001000742a */ /* 0x040fe20003f6d000 */
[----:B------:R-:W-:Y:S01]  /*0870*/  UMOV UR16, 0x1e900000 ;  /* 0x1e90000000107882 */ /* 0x000fe20000000000 */
[----:B------:R-:W-:Y:S01]  /*0880*/  DSETP.NEU.AND P1, PT, R16, RZ, PT ;  /* 0x000000ff1000722a */ /* 0x000fe20003f2d000 */
[----:B------:R-:W-:Y:S01]  /*0890*/  UMOV UR17, 0x41f6bcc4 ;  /* 0x41f6bcc400117882 */ /* 0x000fe20000000000 */
[----:B------:R-:W-:Y:S01]  /*08a0*/  DADD R14, -RZ, -R10 ;  /* 0x00000000ff0e7229 */ /* 0x000fe2000000090a */
[----:B------:R-:W-:Y:S01]  /*08b0*/  BSSY.RECONVERGENT B3, `(.L_x_15) ;  /* 0x0000024000037945 */ /* 0x000fe20003800200 */
[----:B------:R-:W-:Y:S02]  /*08c0*/  IMAD.MOV.U32 R11, RZ, RZ, -0x100000 ;  /* 0xfff00000ff0b7424 */ /* 0x000fe400078e00ff */
[----:B------:R-:W-:-:S04]  /*08d0*/  LOP3.LUT R12, R13, 0x7ff00000, RZ, 0xc0, !PT ;  /* 0x7ff000000d0c7812 */ /* 0x000fc800078ec0ff */
[----:B------:R-:W-:Y:S02]  /*08e0*/  ISETP.NE.AND P2, PT, R12, 0x7ff00000, PT ;  /* 0x7ff000000c00780c */ /* 0x000fe40003f45270 */
[----:B------:R-:W-:Y:S02]  /*08f0*/  FSEL R10, R14, R10, !P0 ;  /* 0x0000000a0e0a7208 */ /* 0x000fe40004000000 */
[----:B------:R-:W-:Y:S02]  /*0900*/  FSEL R9, R15, R8, !P0 ;  /* 0x000000080f097208 */ /* 0x000fe40004000000 */
[----:B------:R-:W-:Y:S01]  /*0910*/  SEL R8, R11, 0x7ff00000, !P0 ;  /* 0x7ff000000b087807 */ /* 0x000fe20004000000 */
[----:B------:R-:W-:Y:S01]  /*0920*/  DSETP.NEU.AND P0, PT, R16, 1, PT ;  /* 0x3ff000001000742a */ /* 0x000fe20003f0d000 */
[----:B------:R-:W-:Y:S02]  /*0930*/  FSEL R14, R10, RZ, P1 ;  /* 0x000000ff0a0e7208 */ /* 0x000fe40000800000 */
[----:B------:R-:W-:-:S02]  /*0940*/  FSEL R9, R17, R9, !P1 ;  /* 0x0000000911097208 */ /* 0x000fc40004800000 */
[----:B------:R-:W-:Y:S02]  /*0950*/  @!P3 FSEL R14, R14, RZ, P2 ;  /* 0x000000ff0e0eb208 */ /* 0x000fe40001000000 */
[----:B------:R-:W-:Y:S01]  /*0960*/  @!P3 FSEL R9, R8, R9, !P2 ;  /* 0x000000090809b208 */ /* 0x000fe20005000000 */
[----:B------:R-:W-:Y:S01]  /*0970*/  IMAD.MOV.U32 R8, RZ, RZ, 0x1 ;  /* 0x00000001ff087424 */ /* 0x000fe200078e00ff */
[----:B------:R-:W-:Y:S02]  /*0980*/  FSEL R14, R14, RZ, P0 ;  /* 0x000000ff0e0e7208 */ /* 0x000fe40000000000 */
[----:B------:R-:W-:-:S04]  /*0990*/  FSEL R15, R9, 1.875, P0 ;  /* 0x3ff00000090f7808 */ /* 0x000fc80000000000 */
[----:B------:R-:W-:Y:S02]  /*09a0*/  FSETP.GEU.AND P1, PT, |R15|, 6.5827683646048100446e-37, PT ;  /* 0x036000000f00780b */ /* 0x000fe40003f2e200 */
[----:B------:R-:W-:-:S06]  /*09b0*/  DADD R12, R14, UR16 ;  /* 0x000000100e0c7e29 */ /* 0x000fcc0008000000 */
[----:B------:R-:W0:Y:S02]  /*09c0*/  MUFU.RCP64H R9, R13 ;  /* 0x0000000d00097308 */ /* 0x000e240000001800 */
[----:B0-----:R-:W-:-:S08]  /*09d0*/  DFMA R10, -R12, R8, 1 ;  /* 0x3ff000000c0a742b */ /* 0x001fd00000000108 */
[----:B------:R-:W-:-:S08]  /*09e0*/  DFMA R10, R10, R10, R10 ;  /* 0x0000000a0a0a722b */ /* 0x000fd0000000000a */
[----:B------:R-:W-:-:S08]  /*09f0*/  DFMA R10, R8, R10, R8 ;  /* 0x0000000a080a722b */ /* 0x000fd00000000008 */
[----:B------:R-:W-:-:S08]  /*0a00*/  DFMA R8, -R12, R10, 1 ;  /* 0x3ff000000c08742b */ /* 0x000fd0000000010a */
[----:B------:R-:W-:-:S08]  /*0a10*/  DFMA R8, R10, R8, R10 ;  /* 0x000000080a08722b */ /* 0x000fd0000000000a */
[----:B------:R-:W-:-:S08]  /*0a20*/  DMUL R10, R8, R14 ;  /* 0x0000000e080a7228 */ /* 0x000fd00000000000 */
[----:B------:R-:W-:-:S08]  /*0a30*/  DFMA R16, -R12, R10, R14 ;  /* 0x0000000a0c10722b */ /* 0x000fd0000000010e */
[----:B------:R-:W-:-:S10]  /*0a40*/  DFMA R10, R8, R16, R10 ;  /* 0x00000010080a722b */ /* 0x000fd4000000000a */
[----:B------:R-:W-:-:S05]  /*0a50*/  FFMA R8, RZ, R13, R11 ;  /* 0x0000000dff087223 */ /* 0x000fca000000000b */
[----:B------:R-:W-:-:S13]  /*0a60*/  FSETP.GT.AND P0, PT, |R8|, 1.469367938527859385e-39, PT ;  /* 0x001000000800780b */ /* 0x000fda0003f04200 */
[----:B------:R-:W-:Y:S05]  /*0a70*/  @P0 BRA P1, `(.L_x_16) ;  /* 0x00000000001c0947 */ /* 0x000fea0000800000 */
[----:B------:R-:W-:Y:S01]  /*0a80*/  IMAD.MOV.U32 R9, RZ, RZ, R12 ;  /* 0x000000ffff097224 */ /* 0x000fe200078e000c */
[----:B------:R-:W-:Y:S01]  /*0a90*/  MOV R12, R15 ;  /* 0x0000000f000c7202 */ /* 0x000fe20000000f00 */
[----:B------:R-:W-:Y:S01]  /*0aa0*/  IMAD.MOV.U32 R11, RZ, RZ, R13 ;  /* 0x000000ffff0b7224 */ /* 0x000fe200078e000d */
[----:B------:R-:W-:Y:S01]  /*0ab0*/  MOV R8, 0xae0 ;  /* 0x00000ae000087802 */ /* 0x000fe20000000f00 */
[----:B------:R-:W-:-:S07]  /*0ac0*/  IMAD.MOV.U32 R13, RZ, RZ, R14 ;  /* 0x000000ffff0d7224 */ /* 0x000fce00078e000e */
[----:B------:R-:W-:Y:S05]  /*0ad0*/  CALL.REL.NOINC `($__internal_0_$__cuda_sm20_div_rn_f64_full) ;  /* 0x0000004c00cc7944 */ /* 0x000fea0003c00000 */
[----:B------:R-:W-:-:S07]  /*0ae0*/  IMAD.MOV.U32 R11, RZ, RZ, R9 ;  /* 0x000000ffff0b7224 */ /* 0x000fce00078e0009 */
.L_x_16:
[----:B------:R-:W-:Y:S05]  /*0af0*/  BSYNC.RECONVERGENT B3 ;  /* 0x0000000000037941 */ /* 0x000fea0003800200 */
.L_x_15:
[----:B------:R-:W0:Y:S01]  /*0b00*/  MUFU.RSQ64H R9, R11 ;  /* 0x0000000b00097308 */ /* 0x000e220000001c00 */
[----:B------:R-:W-:Y:S01]  /*0b10*/  VIADD R8, R11, 0xfcb00000 ;  /* 0xfcb000000b087836 */ /* 0x000fe20000000000 */
[----:B------:R-:W-:Y:S01]  /*0b20*/  BSSY.RECONVERGENT B2, `(.L_x_17) ;  /* 0x0000015000027945 */ /* 0x000fe20003800200 */
[----:B------:R-:W-:Y:S02]  /*0b30*/  IMAD.MOV.U32 R14, RZ, RZ, 0x0 ;  /* 0x00000000ff0e7424 */ /* 0x000fe400078e00ff */
[----:B------:R-:W-:Y:S01]  /*0b40*/  IMAD.MOV.U32 R15, RZ, RZ, 0x3fd80000 ;  /* 0x3fd80000ff0f7424 */ /* 0x000fe200078e00ff */
[----:B------:R-:W-:Y:S01]  /*0b50*/  ISETP.GE.U32.AND P0, PT, R8, 0x7ca00000, PT ;  /* 0x7ca000000800780c */ /* 0x000fe20003f06070 */
[----:B0-----:R-:W-:-:S08]  /*0b60*/  DMUL R12, R8, R8 ;  /* 0x00000008080c7228 */ /* 0x001fd00000000000 */
[----:B------:R-:W-:-:S08]  /*0b70*/  DFMA R12, -R12, R10, 1 ;  /* 0x3ff000000c0c742b */ /* 0x000fd0000000010a */
        /* <DEDUP_REMOVED lines=15> */
.L_x_18:
[----:B------:R-:W-:Y:S05]  /*0c70*/  BSYNC.RECONVERGENT B2 ;  /* 0x0000000000027941 */ /* 0x000fea0003800200 */
.L_x_17:
[----:B------:R-:W-:Y:S01]  /*0c80*/  DADD R24, -R24, 1 ;  /* 0x3ff0000018187429 */ /* 0x000fe20000000100 */
[----:B------:R-:W0:Y:S01]  /*0c90*/  I2F.F64.U16 R8, R23 ;  /* 0x0000001700087312 */ /* 0x000e220000101800 */
[----:B------:R-:W-:Y:S01]  /*0ca0*/  IMAD.MOV.U32 R28, RZ, RZ, 0x0 ;  /* 0x00000000ff1c7424 */ /* 0x000fe200078e00ff */
[----:B------:R-:W-:Y:S01]  /*0cb0*/  BSSY.RECONVERGENT B2, `(.L_x_19) ;  /* 0x000001e000027945 */ /* 0x000fe20003800200 */
[----:B------:R-:W-:Y:S02]  /*0cc0*/  IMAD.MOV.U32 R29, RZ, RZ, 0x3fe00000 ;  /* 0x3fe00000ff1d7424 */ /* 0x000fe400078e00ff */
[----:B------:R-:W-:Y:S02]  /*0cd0*/  IMAD.MOV.U32 R14, RZ, RZ, 0x0 ;  /* 0x00000000ff0e7424 */ /* 0x000fe400078e00ff */
[----:B------:R-:W-:Y:S01]  /*0ce0*/  IMAD.MOV.U32 R15, RZ, RZ, 0x3fd80000 ;  /* 0x3fd80000ff0f7424 */ /* 0x000fe200078e00ff */
[----:B------:R-:W1:Y:S01]  /*0cf0*/  I2F.F64.U32 R10, R22 ;  /* 0x00000016000a7312 */ /* 0x000e620000201800 */
[----:B------:R-:W-:-:S07]  /*0d00*/  DFMA R28, R24, R28, 1 ;  /* 0x3ff00000181c742b */ /* 0x000fce000000001c */
[----:B------:R-:W2:Y:S01]  /*0d10*/  I2F.F64.U16 R22, R21 ;  /* 0x0000001500167312 */ /* 0x000ea20000101800 */
[----:B0-----:R-:W-:-:S08]  /*0d20*/  DMUL R24, R28, R8 ;  /* 0x000000081c187228 */ /* 0x001fd00000000000 */
[----:B-1----:R-:W-:-:S06]  /*0d30*/  DFMA R10, R24, R24, R10 ;  /* 0x00000018180a722b */ /* 0x002fcc000000000a */
[----:B------:R-:W0:Y:S01]  /*0d40*/  MUFU.RSQ64H R9, R11 ;  /* 0x0000000b00097308 */ /* 0x000e220000001c00 */
[----:B--2---:R-:W-:-:S03]  /*0d50*/  DMUL R28, R28, R22 ;  /* 0x000000161c1c7228 */ /* 0x004fc60000000000 */
        /* <DEDUP_REMOVED lines=13> */
[----:B------:R-:W-:Y:S01]  /*0e30*/  MOV R16, R8 ;  /* 0x0000000800107202 */ /* 0x000fe20000000f00 */
[----:B------:R-:W-:Y:S01]  /*0e40*/  IMAD.MOV.U32 R9, RZ, RZ, R26 ;  /* 0x000000ffff097224 */ /* 0x000fe200078e001a */
[----:B------:R-:W-:-:S07]  /*0e50*/  MOV R8, 0xe70 ;  /* 0x00000e7000087802 */ /* 0x000fce0000000f00 */
[----:B------:R-:W-:Y:S05]  /*0e60*/  CALL.REL.NOINC `($__internal_1_$__cuda_sm20_dsqrt_rn_f64_mediumpath_v1) ;  /* 0x00000050007c7944 */ /* 0x000fea0003c00000 */
[----:B------:R-:W-:Y:S02]  /*0e70*/  IMAD.MOV.U32 R22, RZ, RZ, R10 ;  /* 0x000000ffff167224 */ /* 0x000fe400078e000a */
[----:B------:R-:W-:-:S07]  /*0e80*/  IMAD.MOV.U32 R23, RZ, RZ, R9 ;  /* 0x000000ffff177224 */ /* 0x000fce00078e0009 */
.L_x_20:
[----:B------:R-:W-:Y:S05]  /*0e90*/  BSYNC.RECONVERGENT B2 ;  /* 0x0000000000027941 */ /* 0x000fea0003800200 */
.L_x_19:
[----:B------:R-:W0:Y:S01]  /*0ea0*/  I2F.F64.U32 R10, R20 ;  /* 0x00000014000a7312 */ /* 0x000e220000201800 */
[----:B------:R-:W-:Y:S01]  /*0eb0*/  IMAD.MOV.U32 R14, RZ, RZ, 0x0 ;  /* 0x00000000ff0e7424 */ /* 0x000fe200078e00ff */
[----:B------:R-:W-:Y:S01]  /*0ec0*/  BSSY.RECONVERGENT B2, `(.L_x_21) ;  /* 0x0000017000027945 */ /* 0x000fe20003800200 */
[----:B------:R-:W-:Y:S01]  /*0ed0*/  IMAD.MOV.U32 R15, RZ, RZ, 0x3fd80000 ;  /* 0x3fd80000ff0f7424 */ /* 0x000fe200078e00ff */
[----:B0-----:R-:W-:-:S06]  /*0ee0*/  DFMA R10, R28, R28, R10 ;  /* 0x0000001c1c0a722b */ /* 0x001fcc000000000a */
[----:B------:R-:W0:Y:S04]  /*0ef0*/  MUFU.RSQ64H R9, R11 ;  /* 0x0000000b00097308 */ /* 0x000e280000001c00 */
        /* <DEDUP_REMOVED lines=19> */
.L_x_22:
[----:B------:R-:W-:Y:S05]  /*1030*/  BSYNC.RECONVERGENT B2 ;  /* 0x0000000000027941 */ /* 0x000fea0003800200 */
.L_x_21:
[----:B------:R-:W-:Y:S01]  /*1040*/  DSETP.NEU.AND P0, PT, R24, RZ, PT ;  /* 0x000000ff1800722a */ /* 0x000fe20003f0d000 */
[----:B------:R-:W-:Y:S01]  /*1050*/  ISETP.EQ.AND P1, PT, R31, RZ, PT ;  /* 0x000000ff1f00720c */ /* 0x000fe20003f22270 */
[----:B------:R-:W-:Y:S01]  /*1060*/  BSSY.RECONVERGENT B3, `(.L_x_23) ;  /* 0x000007b000037945 */ /* 0x000fe20003800200 */
[----:B------:R-:W-:-:S11]  /*1070*/  CS2R R26, SRZ ;  /* 0x00000000001a7805 */ /* 0x000fd6000001ff00 */
[----:B------:R-:W-:Y:S05]  /*1080*/  @!P0 BRA P1, `(.L_x_24) ;  /* 0x0000000400e08947 */ /* 0x000fea0000800000 */
[----:B------:R-:W0:Y:S01]  /*1090*/  I2F.F64.U16 R32, R31 ;  /* 0x0000001f00207312 */ /* 0x000e220000101800 */
[----:B------:R-:W-:Y:S01]  /*10a0*/  DADD R12, -RZ, |R24| ;  /* 0x00000000ff0c7229 */ /* 0x000fe20000000518 */
[----:B------:R-:W-:Y:S01]  /*10b0*/  IMAD.MOV.U32 R8, RZ, RZ, 0x1 ;  /* 0x00000001ff087424 */ /* 0x000fe200078e00ff */
[----:B------:R-:W-:Y:S01]  /*10c0*/  BSSY.RECONVERGENT B4, `(.L_x_25) ;  /* 0x000001a000047945 */ /* 0x000fe20003800200 */
[----:B0-----:R-:W-:-:S07]  /*10d0*/  DSETP.GEU.AND P1, PT, |R24|, R32, PT ;  /* 0x000000201800722a */ /* 0x001fce0003f2e200 */
[----:B------:R-:W-:Y:S02]  /*10e0*/  FSEL R27, R33, R13, !P1 ;  /* 0x0000000d211b7208 */ /* 0x000fe40004800000 */
[----:B------:R-:W-:Y:S02]  /*10f0*/  FSEL R26, R32, R12, !P1 ;  /* 0x0000000c201a7208 */ /* 0x000fe40004800000 */
[----:B------:R-:W0:Y:S01]  /*1100*/  MUFU.RCP64H R9, R27 ;  /* 0x0000001b00097308 */ /* 0x000e220000001800 */
[----:B------:R-:W-:Y:S02]  /*1110*/  FSEL R14, R12, R32, !P1 ;  /* 0x000000200c0e7208 */ /* 0x000fe40004800000 */
[----:B------:R-:W-:-:S04]  /*1120*/  FSEL R15, R13, R33, !P1 ;  /* 0x000000210d0f7208 */ /* 0x000fc80004800000 */
[----:B------:R-:W-:Y:S01]  /*1130*/  FSETP.GEU.AND P2, PT, |R15|, 6.5827683646048100446e-37, PT ;  /* 0x036000000f00780b */ /* 0x000fe20003f4e200 */
        /* <DEDUP_REMOVED lines=12> */
[----:B------:R-:W-:Y:S01]  /*1200*/  MOV R8, 0x1250 ;  /* 0x0000125000087802 */ /* 0x000fe20000000f00 */
[----:B------:R-:W-:Y:S02]  /*1210*/  IMAD.MOV.U32 R12, RZ, RZ, R15 ;  /* 0x000000ffff0c7224 */ /* 0x000fe400078e000f */
[----:B------:R-:W-:Y:S02]  /*1220*/  IMAD.MOV.U32 R9, RZ, RZ, R26 ;  /* 0x000000ffff097224 */ /* 0x000fe400078e001a */
[----:B------:R-:W-:-:S07]  /*1230*/  IMAD.MOV.U32 R11, RZ, RZ, R27 ;  /* 0x000000ffff0b7224 */ /* 0x000fce00078e001b */
[----:B------:R-:W-:Y:S05]  /*1240*/  CALL.REL.NOINC `($__internal_0_$__cuda_sm20_div_rn_f64_full) ;  /* 0x0000004400f07944 */ /* 0x000fea0003c00000 */
[----:B------:R-:W-:-:S07]  /*1250*/  IMAD.MOV.U32 R11, RZ, RZ, R9 ;  /* 0x000000ffff0b7224 */ /* 0x000fce00078e0009 */
.L_x_26:
[----:B------:R-:W-:Y:S05]  /*1260*/  BSYNC.RECONVERGENT B4 ;  /* 0x0000000000047941 */ /* 0x000fea0003800200 */
.L_x_25:
[----:B------:R-:W-:Y:S01]  /*1270*/  DMUL R8, R10, R10 ;  /* 0x0000000a0a087228 */ /* 0x000fe20000000000 */
[----:B------:R-:W-:Y:S01]  /*1280*/  IMAD.MOV.U32 R12, RZ, RZ, -0x2449a4b7 ;  /* 0xdbb65b49ff0c7424 */ /* 0x000fe200078e00ff */
[----:B------:R-:W-:Y:S01]  /*1290*/  MOV R13, 0x3f2d3b63 ;  /* 0x3f2d3b63000d7802 */ /* 0x000fe20000000f00 */
[----:B------:R-:W-:Y:S01]  /*12a0*/  UMOV UR16, 0x2a25ff7e ;  /* 0x2a25ff7e00107882 */ /* 0x000fe20000000000 */
[----:B------:R-:W-:Y:S01]  /*12b0*/  UMOV UR17, 0x3ef53e1d ;  /* 0x3ef53e1d00117882 */ /* 0x000fe20000000000 */
[----:B------:R-:W-:Y:S01]  /*12c0*/  ISETP.GE.AND P2, PT, R25, RZ, PT ;  /* 0x000000ff1900720c */ /* 0x000fe20003f46270 */
[----:B------:R-:W-:Y:S02]  /*12d0*/  DSETP.NEU.AND P3, PT, R26, RZ, PT ;  /* 0x000000ff1a00722a */ /* 0x000fe40003f6d000 */
[----:B------:R-:W-:Y:S01]  /*12e0*/  DFMA R12, R8, -UR16, R12 ;  /* 0x80000010080c7c2b */ /* 0x000fe2000800000c */
[----:B------:R-:W-:Y:S01]  /*12f0*/  UMOV UR16, 0x8dde082e ;  /* 0x8dde082e00107882 */ /* 0x000fe20000000000 */
[----:B------:R-:W-:Y:S01]  /*1300*/  UMOV UR17, 0x3f531278 ;  /* 0x3f53127800117882 */ /* 0x000fe20000000000 */
[----:B------:R-:W-:-:S05]  /*1310*/  @!P1 PLOP3.LUT P0, PT, P2, PT, PT, 0x80, 0x8 ;  /* 0x000000000008981c */ /* 0x000fca000170f070 */
[----:B------:R-:W-:Y:S01]  /*1320*/  DFMA R12, R8, R12, -UR16 ;  /* 0x80000010080c7e2b */ /* 0x000fe2000800000c */
[----:B------:R-:W-:Y:S01]  /*1330*/  UMOV UR16, 0xc8249315 ;  /* 0xc824931500107882 */ /* 0x000fe20000000000 */
[----:B------:R-:W-:-:S06]  /*1340*/  UMOV UR17, 0x3f6f9690 ;  /* 0x3f6f969000117882 */ /* 0x000fcc0000000000 */
[----:B------:R-:W-:Y:S01]  /*1350*/  DFMA R12, R8, R12, UR16 ;  /* 0x00000010080c7e2b */ /* 0x000fe2000800000c */
[----:B------:R-:W-:Y:S01]  /*1360*/  UMOV UR16, 0xabc7cf0d ;  /* 0xabc7cf0d00107882 */ /* 0x000fe20000000000 */
[----:B------:R-:W-:-:S06]  /*1370*/  UMOV UR17, 0x3f82cf5a ;  /* 0x3f82cf5a00117882 */ /* 0x000fcc0000000000 */
        /* <DEDUP_REMOVED lines=42> */
[----:B------:R-:W-:-:S08]  /*1620*/  DFMA R12, R8, R12, -UR16 ;  /* 0x80000010080c7e2b */ /* 0x000fd0000800000c */
[----:B------:R-:W-:-:S08]  /*1630*/  DMUL R12, R8, R12 ;  /* 0x0000000c080c7228 */ /* 0x000fd00000000000 */
[----:B------:R-:W-:Y:S01]  /*1640*/  DFMA R14, R12, R10, R10 ;  /* 0x0000000a0c0e722b */ /* 0x000fe2000000000a */
[----:B------:R-:W-:Y:S02]  /*1650*/  @P1 IMAD.MOV.U32 R10, RZ, RZ, 0x54442d18 ;  /* 0x54442d18ff0a1424 */ /* 0x000fe400078e00ff */
[----:B------:R-:W-:Y:S02]  /*1660*/  @P1 IMAD.MOV.U32 R11, RZ, RZ, 0x400921fb ;  /* 0x400921fbff0b1424 */ /* 0x000fe400078e00ff */
[----:B------:R-:W-:-:S03]  /*1670*/  @!P1 IMAD.MOV.U32 R12, RZ, RZ, 0x54442d18 ;  /* 0x54442d18ff0c9424 */ /* 0x000fc600078e00ff */
[----:B------:R-:W-:Y:S01]  /*1680*/  @!P1 DADD R8, -RZ, -R14 ;  /* 0x00000000ff089229 */ /* 0x000fe2000000090e */
[----:B------:R-:W-:Y:S01]  /*1690*/  @!P1 IMAD.MOV.U32 R13, RZ, RZ, 0x3ff921fb ;  /* 0x3ff921fbff0d9424 */ /* 0x000fe200078e00ff */
[----:B------:R-:W-:-:S08]  /*16a0*/  @P1 DADD R10, -R14, R10 ;  /* 0x000000000e0a1229 */ /* 0x000fd0000000010a */
[----:B------:R-:W-:Y:S02]  /*16b0*/  @!P1 FSEL R8, R14, R8, !P0 ;  /* 0x000000080e089208 */ /* 0x000fe40004000000 */
[----:B------:R-:W-:Y:S02]  /*16c0*/  @!P1 FSEL R9, R15, R9, !P0 ;  /* 0x000000090f099208 */ /* 0x000fe40004000000 */
[----:B------:R-:W-:-:S04]  /*16d0*/  @P1 PLOP3.LUT P0, PT, P2, PT, PT, 0x80, 0x8 ;  /* 0x000000000008181c */ /* 0x000fc8000170f070 */
[----:B------:R-:W-:Y:S01]  /*16e0*/  @!P1 DADD R8, R8, R12 ;  /* 0x0000000008089229 */ /* 0x000fe2000000000c */
[----:B------:R-:W-:-:S05]  /*16f0*/  @P3 IMAD.MOV.U32 R13, RZ, RZ, 0x7f3321d2 ;  /* 0x7f3321d2ff0d3424 */ /* 0x000fca00078e00ff */
[----:B------:R-:W-:Y:S01]  /*1700*/  @P1 FSEL R9, R11, R15, !P0 ;  /* 0x0000000f0b091208 */ /* 0x000fe20004000000 */
[----:B------:R-:W-:Y:S01]  /*1710*/  @P3 IMAD.MOV.U32 R15, RZ, RZ, 0x4002d97c ;  /* 0x4002d97cff0f3424 */ /* 0x000fe200078e00ff */
[----:B------:R-:W-:Y:S01]  /*1720*/  @P1 FSEL R8, R10, R14, !P0 ;  /* 0x0000000e0a081208 */ /* 0x000fe20004000000 */
[C-C-:B------:R-:W-:Y:S01]  /*1730*/  @P3 DSETP.NEU.AND P1, PT, |R24|.reuse, R32.reuse, PT ;  /* 0x000000201800322a */ /* 0x140fe20003f2d200 */
[----:B------:R-:W-:Y:S01]  /*1740*/  @P3 FSEL R13, R13, 3.37028055040000000000e+12, !P0 ;  /* 0x54442d180d0d3808 */ /* 0x000fe20004000000 */
[----:B------:R-:W-:Y:S01]  /*1750*/  DADD R24, |R24|, R32 ;  /* 0x0000000018187229 */ /* 0x000fe20000000220 */
[----:B------:R-:W-:Y:S02]  /*1760*/  @P3 FSEL R15, R15, 1.8213495016098022461, !P0 ;  /* 0x3fe921fb0f0f3808 */ /* 0x000fe40004000000 */
[----:B------:R-:W-:Y:S02]  /*1770*/  @!P3 FSEL R10, RZ, 3.37028055040000000000e+12, P0 ;  /* 0x54442d18ff0ab808 */ /* 0x000fe40000000000 */
[----:B------:R-:W-:-:S02]  /*1780*/  @P3 FSEL R8, R13, R8, !P1 ;  /* 0x000000080d083208 */ /* 0x000fc40004800000 */
[----:B------:R-:W-:Y:S02]  /*1790*/  @P3 FSEL R9, R15, R9, !P1 ;  /* 0x000000090f093208 */ /* 0x000fe40004800000 */
[----:B------:R-:W-:Y:S01]  /*17a0*/  @!P3 FSEL R11, RZ, 2.1426990032196044922, P0 ;  /* 0x400921fbff0bb808 */ /* 0x000fe20000000000 */
[----:B------:R-:W-:Y:S01]  /*17b0*/  @P3 IMAD.MOV.U32 R10, RZ, RZ, R8 ;  /* 0x000000ffff0a3224 */ /* 0x000fe200078e0008 */
[----:B------:R-:W-:Y:S01]  /*17c0*/  DSETP.NAN.AND P0, PT, R24, R24, PT ;  /* 0x000000181800722a */ /* 0x000fe20003f08000 */
[----:B------:R-:W-:-:S06]  /*17d0*/  @P3 IMAD.MOV.U32 R11, RZ, RZ, R9 ;  /* 0x000000ffff0b3224 */ /* 0x000fcc00078e0009 */
[----:B------:R-:W-:-:S10]  /*17e0*/  DADD R10, -RZ, |R10| ;  /* 0x00000000ff0a7229 */ /* 0x000fd4000000050a */
[----:B------:R-:W-:Y:S02]  /*17f0*/  FSEL R26, R24, R10, P0 ;  /* 0x0000000a181a7208 */ /* 0x000fe40000000000 */
[----:B------:R-:W-:-:S07]  /*1800*/  FSEL R27, R25, R11, P0 ;  /* 0x0000000b191b7208 */ /* 0x000fce0000000000 */
.L_x_24:
[----:B------:R-:W-:Y:S05]  /*1810*/  BSYNC.RECONVERGENT B3 ;  /* 0x0000000000037941 */ /* 0x000fea0003800200 */
.L_x_23:
        /* <DEDUP_REMOVED lines=34> */
.L_x_30:
[----:B------:R-:W-:Y:S05]  /*1a40*/  BSYNC.RECONVERGENT B4 ;  /* 0x0000000000047941 */ /* 0x000fea0003800200 */
.L_x_29:
[----:B------:R-:W-:Y:S01]  /*1a50*/  DMUL R8, R10, R10 ;  /* 0x0000000a0a087228 */ /* 0x000fe20000000000 */
[----:B------:R-:W-:Y:S01]  /*1a60*/  IMAD.MOV.U32 R12, RZ, RZ, -0x2449a4b7 ;  /* 0xdbb65b49ff0c7424 */ /* 0x000fe200078e00ff */
[----:B------:R-:W-:Y:S01]  /*1a70*/  UMOV UR16, 0x2a25ff7e ;  /* 0x2a25ff7e00107882 */ /* 0x000fe20000000000 */
[----:B------:R-:W-:Y:S01]  /*1a80*/  IMAD.MOV.U32 R13, RZ, RZ, 0x3f2d3b63 ;  /* 0x3f2d3b63ff0d7424 */ /* 0x000fe200078e00ff */
[----:B------:R-:W-:Y:S01]  /*1a90*/  UMOV UR17, 0x3ef53e1d ;  /* 0x3ef53e1d00117882 */ /* 0x000fe20000000000 */
[----:B------:R-:W-:Y:S01]  /*1aa0*/  ISETP.GE.AND P2, PT, R29, RZ, PT ;  /* 0x000000ff1d00720c */ /* 0x000fe20003f46270 */
[----:B------:R-:W-:Y:S01]  /*1ab0*/  DSETP.NEU.AND P3, PT, R24, RZ, PT ;  /* 0x000000ff1800722a */ /* 0x000fe20003f6d000 */
[----:B------:R-:W-:Y:S01]  /*1ac0*/  @!P1 MOV R14, 0x54442d18 ;  /* 0x54442d18000e9802 */ /* 0x000fe20000000f00 */
[----:B------:R-:W-:Y:S01]  /*1ad0*/  @!P1 IMAD.MOV.U32 R15, RZ, RZ, 0x3ff921fb ;  /* 0x3ff921fbff0f9424 */ /* 0x000fe200078e00ff */
        /* <DEDUP_REMOVED lines=56> */
[----:B------:R-:W-:-:S05]  /*1e60*/  @P1 IMAD.MOV.U32 R11, RZ, RZ, 0x400921fb ;  /* 0x400921fbff0b1424 */ /* 0x000fca00078e00ff */
[----:B------:R-:W-:Y:S02]  /*1e70*/  @!P1 DADD R8, -RZ, -R12 ;  /* 0x00000000ff089229 */ /* 0x000fe4000000090c */
        /* <DEDUP_REMOVED lines=10> */
[----:B------:R-:W-:Y:S01]  /*1f20*/  @P3 FSEL R15, R15, 1.8213495016098022461, !P0 ;  /* 0x3fe921fb0f0f3808 */ /* 0x000fe20004000000 */
[----:B------:R-:W-:Y:S01]  /*1f30*/  DADD R28, |R28|, R30 ;  /* 0x000000001c1c7229 */ /* 0x000fe2000000021e */
[----:B------:R-:W-:Y:S02]  /*1f40*/  @P3 FSEL R13, R13, 3.37028055040000000000e+12, !P0 ;  /* 0x54442d180d0d3808 */ /* 0x000fe40004000000 */
        /* <DEDUP_REMOVED lines=10> */
.L_x_28:
[----:B------:R-:W-:Y:S05]  /*1ff0*/  BSYNC.RECONVERGENT B3 ;  /* 0x0000000000037941 */ /* 0x000fea0003800200 */
.L_x_27:
[----:B------:R0:W5:Y:S04]  /*2000*/  LDG.E.U8 R6, desc[UR6][R6.64] ;  /* 0x0000000606067981 */ /* 0x000168000c1e1100 */
[----:B------:R0:W5:Y:S01]  /*2010*/  LDG.E.U8 R7, desc[UR6][R18.64] ;  /* 0x0000000612077981 */ /* 0x000162000c1e1100 */
[----:B------:R-:W-:Y:S01]  /*2020*/  DMUL R28, R20, R22 ;  /* 0x00000016141c7228 */ /* 0x000fe20000000000 */
[----:B------:R-:W-:Y:S01]  /*2030*/  BSSY.RECONVERGENT B2, `(.L_x_31) ;  /* 0x0000013000027945 */ /* 0x000fe20003800200 */
[----:B------:R-:W-:-:S06]  /*2040*/  CS2R R8, SRZ ;  /* 0x0000000000087805 */ /* 0x000fcc000001ff00 */
[----:B------:R-:W-:-:S14]  /*2050*/  DSETP.NEU.AND P0, PT, R28, RZ, PT ;  /* 0x000000ff1c00722a */ /* 0x000fdc0003f0d000 */
[----:B0-----:R-:W-:Y:S05]  /*2060*/  @!P0 BRA `(.L_x_32) ;  /* 0x00000000003c8947 */ /* 0x001fea0003800000 */
[----:B------:R-:W-:Y:S01]  /*2070*/  DADD R12, R24, -R26 ;  /* 0x00000000180c7229 */ /* 0x000fe2000000081a */
[----:B------:R-:W-:Y:S01]  /*2080*/  UMOV UR16, 0x54442d18 ;  /* 0x54442d1800107882 */ /* 0x000fe20000000000 */
[----:B------:R-:W-:-:S06]  /*2090*/  UMOV UR17, 0x400921fb ;  /* 0x400921fb00117882 */ /* 0x000fcc0000000000 */
[----:B------:R-:W-:-:S14]  /*20a0*/  DSETP.GEU.AND P1, PT, R12, -UR16, PT ;  /* 0x800000100c007e2a */ /* 0x000fdc000bf2e000 */
[----:B------:R-:W-:Y:S02]  /*20b0*/  @P1 IMAD.MOV.U32 R10, RZ, RZ, 0x54442d18 ;  /* 0x54442d18ff0a1424 */ /* 0x000fe400078e00ff */
[----:B------:R-:W-:Y:S02]  /*20c0*/  @P1 IMAD.MOV.U32 R11, RZ, RZ, 0x401921fb ;  /* 0x401921fbff0b1424 */ /* 0x000fe400078e00ff */
[----:B------:R-:W-:Y:S02]  /*20d0*/  @P1 IMAD.MOV.U32 R14, RZ, RZ, 0x54442d18 ;  /* 0x54442d18ff0e1424 */ /* 0x000fe400078e00ff */
[----:B------:R-:W-:Y:S02]  /*20e0*/  @P1 IMAD.MOV.U32 R15, RZ, RZ, 0x400921fb ;  /* 0x400921fbff0f1424 */ /* 0x000fe400078e00ff */
[----:B------:R-:W-:Y:S01]  /*20f0*/  @!P1 IMAD.MOV.U32 R8, RZ, RZ, 0x54442d18 ;  /* 0x54442d18ff089424 */ /* 0x000fe200078e00ff */
[----:B------:R-:W-:Y:S01]  /*2100*/  @P1 DADD R10, R12, -R10 ;  /* 0x000000000c0a1229 */ /* 0x000fe2000000080a */
[----:B------:R-:W-:-:S02]  /*2110*/  @!P1 IMAD.MOV.U32 R9, RZ, RZ, 0x401921fb ;  /* 0x401921fbff099424 */ /* 0x000fc400078e00ff */
[----:B------:R-:W-:-:S04]  /*2120*/  @P1 DSETP.GT.AND P0, PT, R12, R14, PT ;  /* 0x0000000e0c00122a */ /* 0x000fc80003f04000 */
[----:B------:R-:W-:-:S06]  /*2130*/  @!P1 DADD R8, R12, R8 ;  /* 0x000000000c089229 */ /* 0x000fcc0000000008 */
[----:B------:R-:W-:Y:S02]  /*2140*/  @P1 FSEL R8, R10, R12, P0 ;  /* 0x0000000c0a081208 */ /* 0x000fe40000000000 */
[----:B------:R-:W-:-:S07]  /*2150*/  @P1 FSEL R9, R11, R13, P0 ;  /* 0x0000000d0b091208 */ /* 0x000fce0000000000 */
.L_x_32:
[----:B------:R-:W-:Y:S05]  /*2160*/  BSYNC.RECONVERGENT B2 ;  /* 0x0000000000027941 */ /* 0x000fea0003800200 */
.L_x_31:
[----:B------:R-:W-:Y:S01]  /*2170*/  DMUL R10, R8, 0.5 ;  /* 0x3fe00000080a7828 */ /* 0x000fe20000000000 */
[----:B------:R-:W-:Y:S07]  /*2180*/  BSSY.RECONVERGENT B4, `(.L_x_33) ;  /* 0x000001a000047945 */ /* 0x000fee0003800200 */
[----:B------:R-:W-:-:S14]  /*2190*/  DSETP.NEU.AND P0, PT, |R10|, +INF , PT ;  /* 0x7ff000000a00742a */ /* 0x000fdc0003f0d200 */
[----:B------:R-:W-:Y:S01]  /*21a0*/  @!P0 DMUL R30, RZ, R10 ;  /* 0x0000000aff1e8228 */ /* 0x000fe20000000000 */
[----:B------:R-:W-:Y:S01]  /*21b0*/  @!P0 IMAD.MOV.U32 R34, RZ, RZ, RZ ;  /* 0x000000ffff228224 */ /* 0x000fe200078e00ff */
[----:B------:R-:W-:Y:S09]  /*21c0*/  @!P0 BRA `(.L_x_34) ;  /* 0x0000000000548947 */ /* 0x000ff20003800000 */
[----:B------:R-:W-:Y:S01]  /*21d0*/  UMOV UR16, 0x6dc9c883 ;  /* 0x6dc9c88300107882 */ /* 0x000fe20000000000 */
[----:B------:R-:W-:Y:S01]  /*21e0*/  UMOV UR17, 0x3fe45f30 ;  /* 0x3fe45f3000117882 */ /* 0x000fe20000000000 */
[C---:B------:R-:W-:Y:S02]  /*21f0*/  DSETP.GE.AND P0, PT, |R10|.reuse, 2.14748364800000000000e+09, PT ;  /* 0x41e000000a00742a */ /* 0x040fe40003f06200 */
[----:B------:R-:W-:Y:S01]  /*2200*/  DMUL R34, R10, UR16 ;  /* 0x000000100a227c28 */ /* 0x000fe20008000000 */
[----:B------:R-:W-:Y:S01]  /*2210*/  UMOV UR16, 0x54442d18 ;  /* 0x54442d1800107882 */ /* 0x000fe20000000000 */
[----:B------:R-:W-:-:S08]  /*2220*/  UMOV UR17, 0x3ff921fb ;  /* 0x3ff921fb00117882 */ /* 0x000fd00000000000 */
[----:B------:R-:W0:Y:S08]  /*2230*/  F2I.F64 R34, R34 ;  /* 0x0000002200227311 */ /* 0x000e300000301100 */
[----:B0-----:R-:W0:Y:S02]  /*2240*/  I2F.F64 R30, R34 ;  /* 0x00000022001e7312 */ /* 0x001e240000201c00 */
[----:B0-----:R-:W-:Y:S01]  /*2250*/  DFMA R8, R30, -UR16, R10 ;  /* 0x800000101e087c2b */ /* 0x001fe2000800000a */
[----:B------:R-:W-:Y:S01]  /*2260*/  UMOV UR16, 0x33145c00 ;  /* 0x33145c0000107882 */ /* 0x000fe20000000000 */
[----:B------:R-:W-:-:S06]  /*2270*/  UMOV UR17, 0x3c91a626 ;  /* 0x3c91a62600117882 */ /* 0x000fcc0000000000 */
[----:B------:R-:W-:Y:S01]  /*2280*/  DFMA R8, R30, -UR16, R8 ;  /* 0x800000101e087c2b */ /* 0x000fe20008000008 */
[----:B------:R-:W-:Y:S01]  /*2290*/  UMOV UR16, 0x252049c0 ;  /* 0x252049c000107882 */ /* 0x000fe20000000000 */
[----:B------:R-:W-:-:S06]  /*22a0*/  UMOV UR17, 0x397b839a ;  /* 0x397b839a00117882 */ /* 0x000fcc0000000000 */
[----:B------:R-:W-:Y:S01]  /*22b0*/  DFMA R30, R30, -UR16, R8 ;  /* 0x800000101e1e7c2b */ /* 0x000fe20008000008 */
[----:B------:R-:W-:Y:S10]  /*22c0*/  @!P0 BRA `(.L_x_34) ;  /* 0x0000000000148947 */ /* 0x000ff40003800000 */
[----:B------:R-:W-:Y:S01]  /*22d0*/  IMAD.MOV.U32 R34, RZ, RZ, R11 ;  /* 0x000000ffff227224 */ /* 0x000fe200078e000b */
[----:B------:R-:W-:-:S07]  /*22e0*/  MOV R35, 0x2300 ;  /* 0x0000230000237802 */ /* 0x000fce0000000f00 */
[----:B-----5:R-:W-:Y:S05]  /*22f0*/  CALL.REL.NOINC `($_Z25CIEDE2000DifferenceKernelPhS_S_iiPd$__internal_trig_reduction_slowpathd) ;  /* 0x0000004800d07944 */ /* 0x020fea0003c00000 */
[----:B------:R-:W-:Y:S02]  /*2300*/  IMAD.MOV.U32 R30, RZ, RZ, R10 ;  /* 0x000000ffff1e7224 */ /* 0x000fe400078e000a */
[----:B------:R-:W-:-:S07]  /*2310*/  IMAD.MOV.U32 R31, RZ, RZ, R11 ;  /* 0x000000ffff1f7224 */ /* 0x000fce00078e000b */
.L_x_34:
[----:B------:R-:W-:Y:S05]  /*2320*/  BSYNC.RECONVERGENT B4 ;  /* 0x0000000000047941 */ /* 0x000fea0003800200 */
.L_x_33:
[----:B------:R-:W-:-:S05]  /*2330*/  IMAD.SHL.U32 R8, R34, 0x40, RZ ;  /* 0x0000004022087824 */ /* 0x000fca00078e00ff */
[----:B------:R-:W-:-:S04]  /*2340*/  LOP3.LUT R8, R8, 0x40, RZ, 0xc0, !PT ;  /* 0x0000004008087812 */ /* 0x000fc800078ec0ff */
[----:B------:R-:W-:-:S05]  /*2350*/  IADD3 R38, P0, PT, R8, UR8, RZ ;  /* 0x0000000808267c10 */ /* 0x000fca000ff1e0ff */
[----:B------:R-:W-:-:S05]  /*2360*/  IMAD.X R39, RZ, RZ, UR9, P0 ;  /* 0x00000009ff277e24 */ /* 0x000fca00080e06ff */
[----:B------:R-:W2:Y:S04]  /*2370*/  LDG.E.128.CONSTANT R8, desc[UR6][R38.64] ;  /* 0x0000000626087981 */ /* 0x000ea8000c1e9d00 */
[----:B------:R-:W3:Y:S04]  /*2380*/  LDG.E.128.CONSTANT R12, desc[UR6][R38.64+0x10] ;  /* 0x00001006260c7981 */ /* 0x000ee8000c1e9d00 */
[----:B------:R-:W4:Y:S01]  /*2390*/  LDG.E.128.CONSTANT R16, desc[UR6][R38.64+0x20] ;  /* 0x0000200626107981 */ /* 0x000f22000c1e9d00 */
[----:B------:R-:W-:Y:S01]  /*23a0*/  LOP3.LUT R32, R34, 0x1, RZ, 0xc0, !PT ;  /* 0x0000000122207812 */ /* 0x000fe200078ec0ff */
[----:B------:R-:W-:Y:S01]  /*23b0*/  IMAD.MOV.U32 R36, RZ, RZ, 0x20fd8164 ;  /* 0x20fd8164ff247424 */ /* 0x000fe200078e00ff */
[----:B------:R-:W-:Y:S01]  /*23c0*/  MOV R35, 0x3da8ff83 ;  /* 0x3da8ff8300237802 */ /* 0x000fe20000000f00 */
[----:B------:R-:W-:Y:S01]  /*23d0*/  BSSY.RECONVERGENT B2, `(.L_x_35) ;  /* 0x000002b000027945 */ /* 0x000fe20003800200 */
[----:B------:R-:W-:Y:S01]  /*23e0*/  ISETP.NE.U32.AND P0, PT, R32, 0x1, PT ;  /* 0x000000012000780c */ /* 0x000fe20003f05070 */
[----:B------:R-:W-:-:S03]  /*23f0*/  DMUL R32, R30, R30 ;  /* 0x0000001e1e207228 */ /* 0x000fc60000000000 */
[----:B------:R-:W-:Y:S02]  /*2400*/  FSEL R36, R36, -8.06006814911005101289e+34, !P0 ;  /* 0xf9785eba24247808 */ /* 0x000fe40004000000 */
[----:B------:R-:W-:-:S06]  /*2410*/  FSEL R37, -R35, 0.11223486810922622681, !P0 ;  /* 0x3de5db6523257808 */ /* 0x000fcc0004000100 */
[----:B--2---:R-:W-:Y:S01]  /*2420*/  DFMA R36, R32, R36, R8 ;  /* 0x000000242024722b */ /* 0x004fe20000000008 */
[----:B------:R-:W0:Y:S01]  /*2430*/  MUFU.RSQ64H R9, R29 ;  /* 0x0000001d00097308 */ /* 0x000e220000001c00 */
[----:B------:R-:W-:-:S06]  /*2440*/  VIADD R8, R29, 0xfcb00000 ;  /* 0xfcb000001d087836 */ /* 0x000fcc0000000000 */
[----:B------:R-:W-:Y:S01]  /*2450*/  DFMA R10, R32, R36, R10 ;  /* 0x00000024200a722b */ /* 0x000fe2000000000a */
[----:B------:R-:W-:-:S07]  /*2460*/  ISETP.GE.U32.AND P1, PT, R8, 0x7ca00000, PT ;  /* 0x7ca000000800780c */ /* 0x000fce0003f26070 */
[----:B---3--:R-:W-:Y:S02]  /*2470*/  DFMA R10, R32, R10, R12 ;  /* 0x0000000a200a722b */ /* 0x008fe4000000000c */
[----:B0-----:R-:W-:-:S06]  /*2480*/  DMUL R12, R8, R8 ;  /* 0x00000008080c7228 */ /* 0x001fcc0000000000 */
[----:B------:R-:W-:Y:S02]  /*2490*/  DFMA R14, R32, R10, R14 ;  /* 0x0000000a200e722b */ /* 0x000fe4000000000e */
[----:B------:R-:W-:Y:S01]  /*24a0*/  DFMA R10, R28, -R12, 1 ;  /* 0x3ff000001c0a742b */ /* 0x000fe2000000080c */
[----:B------:R-:W-:Y:S02]  /*24b0*/  IMAD.MOV.U32 R12, RZ, RZ, 0x0 ;  /* 0x00000000ff0c7424 */ /* 0x000fe400078e00ff */
[----:B------:R-:W-:-:S03]  /*24c0*/  IMAD.MOV.U32 R13, RZ, RZ, 0x3fd80000 ;  /* 0x3fd80000ff0d7424 */ /* 0x000fc600078e00ff */
[----:B----4-:R-:W-:-:S03]  /*24d0*/  DFMA R14, R32, R14, R16 ;  /* 0x0000000e200e722b */ /* 0x010fc60000000010 */
[----:B------:R-:W-:Y:S02]  /*24e0*/  DFMA R12, R10, R12, 0.5 ;  /* 0x3fe000000a0c742b */ /* 0x000fe4000000000c */
[----:B------:R-:W-:-:S03]  /*24f0*/  DMUL R10, R8, R10 ;  /* 0x0000000a080a7228 */ /* 0x000fc60000000000 */
[----:B------:R-:W-:-:S05]  /*2500*/  DFMA R14, R32, R14, R18 ;  /* 0x0000000e200e722b */ /* 0x000fca0000000012 */
[----:B------:R-:W-:-:S03]  /*2510*/  DFMA R10, R12, R10, R8 ;  /* 0x0000000a0c0a722b */ /* 0x000fc60000000008 */
[----:B------:R-:W-:Y:S02]  /*2520*/  DFMA R30, R14, R30, R30 ;  /* 0x0000001e0e1e722b */ /* 0x000fe4000000001e */
[----:B------:R-:W-:-:S03]  /*2530*/  DFMA R32, R32, R14, 1 ;  /* 0x3ff000002020742b */ /* 0x000fc6000000000e */
[----:B------:R-:W-:Y:S02]  /*2540*/  DMUL R14, R28, R10 ;  /* 0x0000000a1c0e7228 */ /* 0x000fe40000000000 */
[----:B------:R-:W-:Y:S02]  /*2550*/  VIADD R17, R11, 0xfff00000 ;  /* 0xfff000000b117836 */ /* 0x000fe40000000000 */
[----:B------:R-:W-:-:S03]  /*2560*/  IMAD.MOV.U32 R16, RZ, RZ, R10 ;  /* 0x000000ffff107224 */ /* 0x000fc600078e000a */
[----:B------:R-:W-:Y:S02]  /*2570*/  FSEL R32, R32, R30, !P0 ;  /* 0x0000001e20207208 */ /* 0x000fe40004000000 */
[----:B------:R-:W-:Y:S01]  /*2580*/  FSEL R33, R33, R31, !P0 ;  /* 0x0000001f21217208 */ /* 0x000fe20004000000 */
[----:B------:R-:W-:Y:S01]  /*2590*/  DFMA R12, R14, -R14, R28 ;  /* 0x8000000e0e0c722b */ /* 0x000fe2000000001c */
[----:B------:R-:W-:-:S04]  /*25a0*/  LOP3.LUT P0, RZ, R34, 0x2, RZ, 0xc0, !PT ;  /* 0x0000000222ff7812 */ /* 0x000fc8000780c0ff */
[----:B------:R-:W-:-:S03]  /*25b0*/  DADD R18, RZ, -R32 ;  /* 0x00000000ff127229 */ /* 0x000fc60000000820 */
[----:B------:R-:W-:-:S07]  /*25c0*/  DFMA R30, R12, R16, R14 ;  /* 0x000000100c1e722b */ /* 0x000fce000000000e */
[----:B------:R-:W-:Y:S02]  /*25d0*/  FSEL R18, R32, R18, !P0 ;  /* 0x0000001220127208 */ /* 0x000fe40004000000 */
[----:B------:R-:W-:Y:S01]  /*25e0*/  FSEL R19, R33, R19, !P0 ;  /* 0x0000001321137208 */ /* 0x000fe20004000000 */
[----:B------:R-:W-:Y:S06]  /*25f0*/  @!P1 BRA `(.L_x_36) ;  /* 0x0000000000209947 */ /* 0x000fec0003800000 */
[----:B------:R-:W-:Y:S02]  /*2600*/  IMAD.MOV.U32 R9, RZ, RZ, R10 ;  /* 0x000000ffff097224 */ /* 0x000fe400078e000a */
[----:B------:R-:W-:Y:S01]  /*2610*/  IMAD.MOV.U32 R16, RZ, RZ, R8 ;  /* 0x000000ffff107224 */ /* 0x000fe200078e0008 */
[----:B------:R-:W-:Y:S01]  /*2620*/  MOV R8, 0x2660 ;  /* 0x0000266000087802 */ /* 0x000fe20000000f00 */
[----:B------:R-:W-:Y:S02]  /*2630*/  IMAD.MOV.U32 R10, RZ, RZ, R28 ;  /* 0x000000ffff0a7224 */ /* 0x000fe400078e001c */
[----:B------:R-:W-:-:S07]  /*2640*/  IMAD.MOV.U32 R11, RZ, RZ, R29 ;  /* 0x000000ffff0b7224 */ /* 0x000fce00078e001d */
[----:B-----5:R-:W-:Y:S05]  /*2650*/  CALL.REL.NOINC `($__internal_1_$__cuda_sm20_dsqrt_rn_f64_mediumpath_v1) ;  /* 0x0000003800807944 */ /* 0x020fea0003c00000 */
[----:B------:R-:W-:Y:S02]  /*2660*/  IMAD.MOV.U32 R30, RZ, RZ, R10 ;  /* 0x000000ffff1e7224 */ /* 0x000fe400078e000a */
[----:B------:R-:W-:-:S07]  /*2670*/  IMAD.MOV.U32 R31, RZ, RZ, R9 ;  /* 0x000000ffff1f7224 */ /* 0x000fce00078e0009 */
.L_x_36:
[----:B------:R-:W-:Y:S05]  /*2680*/  BSYNC.RECONVERGENT B2 ;  /* 0x0000000000027941 */ /* 0x000fea0003800200 */
.L_x_35:
[----:B------:R-:W-:Y:S01]  /*2690*/  DSETP.NEU.AND P0, PT, R28, RZ, PT ;  /* 0x000000ff1c00722a */ /* 0x000fe20003f0d000 */
[----:B------:R-:W-:Y:S01]  /*26a0*/  BSSY.RECONVERGENT B2, `(.L_x_37) ;  /* 0x0000012000027945 */ /* 0x000fe20003800200 */
[----:B------:R-:W-:-:S12]  /*26b0*/  DADD R28, R24, R26 ;  /* 0x00000000181c7229 */ /* 0x000fd8000000001a */
[----:B------:R-:W-:Y:S05]  /*26c0*/  @!P0 BRA `(.L_x_38) ;  /* 0x00000000003c8947 */ /* 0x000fea0003800000 */
[----:B------:R-:W-:Y:S01]  /*26d0*/  DADD R24, -R24, R26 ;  /* 0x0000000018187229 */ /* 0x000fe2000000011a */
[----:B------:R-:W-:Y:S01]  /*26e0*/  UMOV UR16, 0x54442d18 ;  /* 0x54442d1800107882 */ /* 0x000fe20000000000 */
[----:B------:R-:W-:-:S06]  /*26f0*/  UMOV UR17, 0x400921fb ;  /* 0x400921fb00117882 */ /* 0x000fcc0000000000 */
[----:B------:R-:W-:-:S14]  /*2700*/  DSETP.GTU.AND P0, PT, |R24|, UR16, PT ;  /* 0x0000001018007e2a */ /* 0x000fdc000bf0c200 */
[----:B------:R-:W-:Y:S01]  /*2710*/  @!P0 DMUL R28, R28, 0.5 ;  /* 0x3fe000001c1c8828 */ /* 0x000fe20000000000 */
[----:B------:R-:W-:Y:S10]  /*2720*/  @!P0 BRA `(.L_x_38) ;  /* 0x0000000000248947 */ /* 0x000ff40003800000 */
[----:B------:R-:W-:Y:S01]  /*2730*/  UMOV UR16, 0x54442d18 ;  /* 0x54442d1800107882 */ /* 0x000fe20000000000 */
[----:B------:R-:W-:Y:S02]  /*2740*/  UMOV UR17, 0x401921fb ;  /* 0x401921fb00117882 */ /* 0x000fe40000000000 */
[----:B------:R-:W-:-:S14]  /*2750*/  DSETP.GEU.AND P0, PT, R28, UR16, PT ;  /* 0x000000101c007e2a */ /* 0x000fdc000bf0e000 */
[----:B------:R-:W-:-:S08]  /*2760*/  @!P0 DADD R8, R28, UR16 ;  /* 0x000000101c088e29 */ /* 0x000fd00008000000 */
[----:B------:R-:W-:Y:S01]  /*2770*/  @!P0 DMUL R28, R8, 0.5 ;  /* 0x3fe00000081c8828 */ /* 0x000fe20000000000 */
[----:B------:R-:W-:Y:S02]  /*2780*/  @P0 IMAD.MOV.U32 R8, RZ, RZ, 0x54442d18 ;  /* 0x54442d18ff080424 */ /* 0x000fe400078e00ff */
[----:B------:R-:W-:-:S06]  /*2790*/  @P0 IMAD.MOV.U32 R9, RZ, RZ, 0x401921fb ;  /* 0x401921fbff090424 */ /* 0x000fcc00078e00ff */
[----:B------:R-:W-:-:S08]  /*27a0*/  @P0 DADD R8, R28, -R8 ;  /* 0x000000001c080229 */ /* 0x000fd00000000808 */
[----:B------:R-:W-:-:S11]  /*27b0*/  @P0 DMUL R28, R8, 0.5 ;  /* 0x3fe00000081c0828 */ /* 0x000fd60000000000 */
.L_x_38:
[----:B------:R-:W-:Y:S05]  /*27c0*/  BSYNC.RECONVERGENT B2 ;  /* 0x0000000000027941 */ /* 0x000fea0003800200 */
.L_x_37:
[----:B------:R-:W-:Y:S01]  /*27d0*/  UMOV UR16, 0x382d7365 ;  /* 0x382d736500107882 */ /* 0x000fe20000000000 */
[----:B------:R-:W-:Y:S01]  /*27e0*/  UMOV UR17, 0x3fe0c152 ;  /* 0x3fe0c15200117882 */ /* 0x000fe20000000000 */
[----:B------:R-:W-:Y:S01]  /*27f0*/  DADD R24, R30, R30 ;  /* 0x000000001e187229 */ /* 0x000fe2000000001e */
[----:B------:R-:W-:Y:S01]  /*2800*/  BSSY.RECONVERGENT B4, `(.L_x_39) ;  /* 0x0000022000047945 */ /* 0x000fe20003800200 */
[----:B------:R-:W-:Y:S02]  /*2810*/  DADD R10, R28, -UR16 ;  /* 0x800000101c0a7e29 */ /* 0x000fe40008000000 */
[----:B------:R-:W-:-:S04]  /*2820*/  DADD R26, R20, R22 ;  /* 0x00000000141a7229 */ /* 0x000fc80000000016 */
[----:B------:R-:W-:Y:S02]  /*2830*/  DMUL R24, R24, R18 ;  /* 0x0000001218187228 */ /* 0x000fe40000000000 */
[----:B------:R-:W-:Y:S02]  /*2840*/  DSETP.NEU.AND P0, PT, |R10|, +INF , PT ;  /* 0x7ff000000a00742a */ /* 0x000fe40003f0d200 */
[----:B------:R-:W-:-:S12]  /*2850*/  DMUL R26, R26, 0.5 ;  /* 0x3fe000001a1a7828 */ /* 0x000fd80000000000 */
[----:B------:R-:W-:Y:S01]  /*2860*/  @!P0 DMUL R30, RZ, R10 ;  /* 0x0000000aff1e8228 */ /* 0x000fe20000000000 */
[----:B------:R-:W-:Y:S01]  /*2870*/  @!P0 IMAD.MOV.U32 R34, RZ, RZ, 0x1 ;  /* 0x00000001ff228424 */ /* 0x000fe200078e00ff */
[----:B------:R-:W-:Y:S09]  /*2880*/  @!P0 BRA `(.L_x_40) ;  /* 0x0000000000648947 */ /* 0x000ff20003800000 */
[----:B------:R-:W-:Y:S01]  /*2890*/  UMOV UR16, 0x6dc9c883 ;  /* 0x6dc9c88300107882 */ /* 0x000fe20000000000 */
[----:B------:R-:W-:Y:S01]  /*28a0*/  UMOV UR17, 0x3fe45f30 ;  /* 0x3fe45f3000117882 */ /* 0x000fe20000000000 */
[C---:B------:R-:W-:Y:S01]  /*28b0*/  DSETP.GE.AND P0, PT, |R10|.reuse, 2.14748364800000000000e+09, PT ;  /* 0x41e000000a00742a */ /* 0x040fe20003f06200 */
[----:B------:R-:W-:Y:S01]  /*28c0*/  BSSY.RECONVERGENT B5, `(.L_x_41) ;  /* 0x0000014000057945 */ /* 0x000fe20003800200 */
        /* <DEDUP_REMOVED lines=17> */
[----:B------:R-:W-:Y:S02]  /*29e0*/  IMAD.MOV.U32 R30, RZ, RZ, R10 ;  /* 0x000000ffff1e7224 */ /* 0x000fe400078e000a */
[----:B------:R-:W-:-:S07]  /*29f0*/  IMAD.MOV.U32 R31, RZ, RZ, R11 ;  /* 0x000000ffff1f7224 */ /* 0x000fce00078e000b */
.L_x_42:
[----:B------:R-:W-:Y:S05]  /*2a00*/  BSYNC.RECONVERGENT B5 ;  /* 0x0000000000057941 */ /* 0x000fea0003800200 */
.L_x_41:
[----:B------:R-:W-:-:S07]  /*2a10*/  IADD3 R34, PT, PT, R8, 0x1, RZ ;  /* 0x0000000108227810 */ /* 0x000fce0007ffe0ff */
.L_x_40:
[----:B------:R-:W-:Y:S05]  /*2a20*/  BSYNC.RECONVERGENT B4 ;  /* 0x0000000000047941 */ /* 0x000fea0003800200 */
.L_x_39:
        /* <DEDUP_REMOVED lines=9> */
[----:B------:R-:W-:Y:S01]  /*2ac0*/  BSSY.RECONVERGENT B4, `(.L_x_43) ;  /* 0x0000032000047945 */ /* 0x000fe20003800200 */
[----:B------:R-:W-:Y:S01]  /*2ad0*/  IMAD.MOV.U32 R35, RZ, RZ, 0x3da8ff83 ;  /* 0x3da8ff83ff237424 */ /* 0x000fe200078e00ff */
[----:B------:R-:W-:Y:S01]  /*2ae0*/  ISETP.NE.U32.AND P0, PT, R32, 0x1, PT ;  /* 0x000000012000780c */ /* 0x000fe20003f05070 */
[----:B------:R-:W-:-:S03]  /*2af0*/  DMUL R32, R30, R30 ;  /* 0x0000001e1e207228 */ /* 0x000fc60000000000 */
[----:B------:R-:W-:Y:S02]  /*2b00*/  FSEL R36, R36, -8.06006814911005101289e+34, !P0 ;  /* 0xf9785eba24247808 */ /* 0x000fe40004000000 */
[----:B------:R-:W-:-:S06]  /*2b10*/  FSEL R37, -R35, 0.11223486810922622681, !P0 ;  /* 0x3de5db6523257808 */ /* 0x000fcc0004000100 */
[----:B--2---:R-:W-:-:S08]  /*2b20*/  DFMA R8, R32, R36, R8 ;  /* 0x000000242008722b */ /* 0x004fd00000000008 */
[----:B------:R-:W-:Y:S02]  /*2b30*/  DFMA R8, R32, R8, R10 ;  /* 0x000000082008722b */ /* 0x000fe4000000000a */
[----:B------:R-:W-:-:S06]  /*2b40*/  DADD R10, R28, R28 ;  /* 0x000000001c0a7229 */ /* 0x000fcc000000001c */
[----:B---3--:R-:W-:Y:S02]  /*2b50*/  DFMA R8, R32, R8, R12 ;  /* 0x000000082008722b */ /* 0x008fe4000000000c */
[----:B------:R-:W-:-:S06]  /*2b60*/  DSETP.NEU.AND P1, PT, |R10|, +INF , PT ;  /* 0x7ff000000a00742a */ /* 0x000fcc0003f2d200 */
[----:B------:R-:W-:-:S08]  /*2b70*/  DFMA R8, R32, R8, R14 ;  /* 0x000000082008722b */ /* 0x000fd0000000000e */
[----:B----4-:R-:W-:Y:S01]  /*2b80*/  DFMA R8, R32, R8, R16 ;  /* 0x000000082008722b */ /* 0x010fe20000000010 */
[----:B------:R-:W-:-:S07]  /*2b90*/  @!P1 IMAD.MOV.U32 R38, RZ, RZ, 0x1 ;  /* 0x00000001ff269424 */ /* 0x000fce00078e00ff */
[----:B------:R-:W-:-:S08]  /*2ba0*/  DFMA R8, R32, R8, R18 ;  /* 0x000000082008722b */ /* 0x000fd00000000012 */
[----:B------:R-:W-:Y:S02]  /*2bb0*/  DFMA R30, R8, R30, R30 ;  /* 0x0000001e081e722b */ /* 0x000fe4000000001e */
[----:B------:R-:W-:Y:S02]  /*2bc0*/  DFMA R8, R32, R8, 1 ;  /* 0x3ff000002008742b */ /* 0x000fe40000000008 */
[----:B------:R-:W-:-:S08]  /*2bd0*/  @!P1 DMUL R32, RZ, R10 ;  /* 0x0000000aff209228 */ /* 0x000fd00000000000 */
[----:B------:R-:W-:Y:S02]  /*2be0*/  FSEL R12, R8, R30, !P0 ;  /* 0x0000001e080c7208 */ /* 0x000fe40004000000 */
[----:B------:R-:W-:Y:S02]  /*2bf0*/  FSEL R13, R9, R31, !P0 ;  /* 0x0000001f090d7208 */ /* 0x000fe40004000000 */
[----:B------:R-:W-:-:S04]  /*2c00*/  LOP3.LUT P0, RZ, R34, 0x2, RZ, 0xc0, !PT ;  /* 0x0000000222ff7812 */ /* 0x000fc8000780c0ff */
[----:B------:R-:W-:-:S10]  /*2c10*/  DADD R8, RZ, -R12 ;  /* 0x00000000ff087229 */ /* 0x000fd4000000080c */
[----:B------:R-:W-:Y:S02]  /*2c20*/  FSEL R30, R12, R8, !P0 ;  /* 0x000000080c1e7208 */ /* 0x000fe40004000000 */
[----:B------:R-:W-:Y:S01]  /*2c30*/  FSEL R31, R13, R9, !P0 ;  /* 0x000000090d1f7208 */ /* 0x000fe20004000000 */
[----:B------:R-:W-:Y:S06]  /*2c40*/  @!P1 BRA `(.L_x_44) ;  /* 0x0000000000649947 */ /* 0x000fec0003800000 */
        /* <DEDUP_REMOVED lines=23> */
.L_x_46:
[----:B------:R-:W-:Y:S05]  /*2dc0*/  BSYNC.RECONVERGENT B5 ;  /* 0x0000000000057941 */ /* 0x000fea0003800200 */
.L_x_45:
[----:B------:R-:W-:-:S07]  /*2dd0*/  VIADD R38, R8, 0x1 ;  /* 0x0000000108267836 */ /* 0x000fce0000000000 */
.L_x_44:
[----:B------:R-:W-:Y:S05]  /*2de0*/  BSYNC.RECONVERGENT B4 ;  /* 0x0000000000047941 */ /* 0x000fea0003800200 */
.L_x_43:
        /* <DEDUP_REMOVED lines=9> */
[----:B------:R-:W-:Y:S01]  /*2e80*/  UMOV UR16, 0x0 ;  /* 0x0000000000107882 */ /* 0x000fe20000000000 */
[----:B------:R-:W-:Y:S01]  /*2e90*/  IMAD.MOV.U32 R37, RZ, RZ, 0x3da8ff83 ;  /* 0x3da8ff83ff257424 */ /* 0x000fe200078e00ff */
[----:B------:R-:W-:Y:S01]  /*2ea0*/  ISETP.NE.U32.AND P0, PT, R34, 0x1, PT ;  /* 0x000000012200780c */ /* 0x000fe20003f05070 */
[----:B------:R-:W-:Y:S01]  /*2eb0*/  DMUL R34, R32, R32 ;  /* 0x0000002020227228 */ /* 0x000fe20000000000 */
[----:B------:R-:W-:Y:S01]  /*2ec0*/  UMOV UR17, 0x40080000 ;  /* 0x4008000000117882 */ /* 0x000fe20000000000 */
[----:B------:R-:W-:Y:S01]  /*2ed0*/  BSSY.RECONVERGENT B4, `(.L_x_47) ;  /* 0x0000037000047945 */ /* 0x000fe20003800200 */
[----:B------:R-:W-:-:S02]  /*2ee0*/  FSEL R36, R36, -8.06006814911005101289e+34, !P0 ;  /* 0xf9785eba24247808 */ /* 0x000fc40004000000 */
[----:B------:R-:W-:-:S06]  /*2ef0*/  FSEL R37, -R37, 0.11223486810922622681, !P0 ;  /* 0x3de5db6525257808 */ /* 0x000fcc0004000100 */
[----:B--2---:R-:W-:-:S08]  /*2f00*/  DFMA R8, R34, R36, R8 ;  /* 0x000000242208722b */ /* 0x004fd00000000008 */
[----:B------:R-:W-:Y:S01]  /*2f10*/  DFMA R8, R34, R8, R10 ;  /* 0x000000082208722b */ /* 0x000fe2000000000a */
[----:B------:R-:W-:Y:S02]  /*2f20*/  IMAD.MOV.U32 R10, RZ, RZ, -0xc84142b ;  /* 0xf37bebd5ff0a7424 */ /* 0x000fe400078e00ff */
[----:B------:R-:W-:-:S05]  /*2f30*/  IMAD.MOV.U32 R11, RZ, RZ, 0x3fbacee9 ;  /* 0x3fbacee9ff0b7424 */ /* 0x000fca00078e00ff */
[----:B---3--:R-:W-:Y:S02]  /*2f40*/  DFMA R8, R34, R8, R12 ;  /* 0x000000082208722b */ /* 0x008fe4000000000c */
[----:B------:R-:W-:Y:S01]  /*2f50*/  DFMA R10, R28, UR16, R10 ;  /* 0x000000101c0a7c2b */ /* 0x000fe2000800000a */
[----:B------:R-:W-:Y:S01]  /*2f60*/  UMOV UR16, 0xeb851eb8 ;  /* 0xeb851eb800107882 */ /* 0x000fe20000000000 */
[----:B------:R-:W-:-:S04]  /*2f70*/  UMOV UR17, 0x3fceb851 ;  /* 0x3fceb85100117882 */ /* 0x000fc80000000000 */
[----:B------:R-:W-:Y:S01]  /*2f80*/  DFMA R8, R34, R8, R14 ;  /* 0x000000082208722b */ /* 0x000fe2000000000e */
[----:B------:R-:W-:Y:S01]  /*2f90*/  IMAD.MOV.U32 R14, RZ, RZ, 0x5c28f5c3 ;  /* 0x5c28f5c3ff0e7424 */ /* 0x000fe200078e00ff */
[----:B------:R-:W-:Y:S01]  /*2fa0*/  DSETP.NEU.AND P1, PT, |R10|, +INF , PT ;  /* 0x7ff000000a00742a */ /* 0x000fe20003f2d200 */
[----:B------:R-:W-:-:S05]  /*2fb0*/  IMAD.MOV.U32 R15, RZ, RZ, 0x3fc5c28f ;  /* 0x3fc5c28fff0f7424 */ /* 0x000fca00078e00ff */
[----:B----4-:R-:W-:Y:S02]  /*2fc0*/  DFMA R8, R34, R8, R16 ;  /* 0x000000082208722b */ /* 0x010fe40000000010 */
[----:B------:R-:W-:-:S06]  /*2fd0*/  DFMA R30, R30, -R14, 1 ;  /* 0x3ff000001e1e742b */ /* 0x000fcc000000080e */
[----:B------:R-:W-:-:S08]  /*2fe0*/  DFMA R8, R34, R8, R18 ;  /* 0x000000082208722b */ /* 0x000fd00000000012 */
[----:B------:R-:W-:Y:S02]  /*2ff0*/  DFMA R32, R8, R32, R32 ;  /* 0x000000200820722b */ /* 0x000fe40000000020 */
[----:B------:R-:W-:-:S10]  /*3000*/  DFMA R8, R34, R8, 1 ;  /* 0x3ff000002208742b */ /* 0x000fd40000000008 */
[----:B------:R-:W-:Y:S02]  /*3010*/  FSEL R12, R8, R32, !P0 ;  /* 0x00000020080c7208 */ /* 0x000fe40004000000 */
[----:B------:R-:W-:Y:S01]  /*3020*/  FSEL R13, R9, R33, !P0 ;  /* 0x00000021090d7208 */ /* 0x000fe20004000000 */
[----:B------:R-:W-:Y:S01]  /*3030*/  @!P1 DMUL R32, RZ, R10 ;  /* 0x0000000aff209228 */ /* 0x000fe20000000000 */
[----:B------:R-:W-:Y:S02]  /*3040*/  LOP3.LUT P0, RZ, R38, 0x2, RZ, 0xc0, !PT ;  /* 0x0000000226ff7812 */ /* 0x000fe4000780c0ff */
[----:B------:R-:W-:Y:S02]  /*3050*/  @!P1 MOV R38, 0x1 ;  /* 0x0000000100269802 */ /* 0x000fe40000000f00 */
[----:B------:R-:W-:-:S10]  /*3060*/  DADD R8, RZ, -R12 ;  /* 0x00000000ff087229 */ /* 0x000fd4000000080c */
[----:B------:R-:W-:Y:S02]  /*3070*/  FSEL R8, R12, R8, !P0 ;  /* 0x000000080c087208 */ /* 0x000fe40004000000 */
[----:B------:R-:W-:-:S06]  /*3080*/  FSEL R9, R13, R9, !P0 ;  /* 0x000000090d097208 */ /* 0x000fcc0004000000 */
[----:B------:R-:W-:Y:S01]  /*3090*/  DFMA R30, R8, UR16, R30 ;  /* 0x00000010081e7c2b */ /* 0x000fe2000800001e */
[----:B------:R-:W-:Y:S10]  /*30a0*/  @!P1 BRA `(.L_x_48) ;  /* 0x0000000000649947 */ /* 0x000ff40003800000 */
        /* <DEDUP_REMOVED lines=23> */
.L_x_50:
[----:B------:R-:W-:Y:S05]  /*3220*/  BSYNC.RECONVERGENT B5 ;  /* 0x0000000000057941 */ /* 0x000fea0003800200 */
.L_x_49:
[----:B------:R-:W-:-:S07]  /*3230*/  VIADD R38, R8, 0x1 ;  /* 0x0000000108267836 */ /* 0x000fce0000000000 */
.L_x_48:
[----:B------:R-:W-:Y:S05]  /*3240*/  BSYNC.RECONVERGENT B4 ;  /* 0x0000000000047941 */ /* 0x000fea0003800200 */
.L_x_47:
        /* <DEDUP_REMOVED lines=22> */
[----:B------:R-:W-:Y:S01]  /*33b0*/  DFMA R10, R28, UR16, -R10 ;  /* 0x000000101c0a7c2b */ /* 0x000fe2000800080a */
[----:B------:R-:W-:Y:S01]  /*33c0*/  UMOV UR16, 0x47ae147b ;  /* 0x47ae147b00107882 */ /* 0x000fe20000000000 */
[----:B------:R-:W-:-:S04]  /*33d0*/  UMOV UR17, 0x3fd47ae1 ;  /* 0x3fd47ae100117882 */ /* 0x000fc80000000000 */
[----:B------:R-:W-:Y:S02]  /*33e0*/  DFMA R8, R34, R8, R14 ;  /* 0x000000082208722b */ /* 0x000fe4000000000e */
[----:B------:R-:W-:-:S06]  /*33f0*/  DSETP.NEU.AND P1, PT, |R10|, +INF , PT ;  /* 0x7ff000000a00742a */ /* 0x000fcc0003f2d200 */
[----:B----4-:R-:W-:-:S08]  /*3400*/  DFMA R8, R34, R8, R16 ;  /* 0x000000082208722b */ /* 0x010fd00000000010 */
[----:B------:R-:W-:Y:S01]  /*3410*/  DFMA R8, R34, R8, R18 ;  /* 0x000000082208722b */ /* 0x000fe20000000012 */
[----:B------:R-:W-:-:S07]  /*3420*/  @!P1 IMAD.MOV.U32 R40, RZ, RZ, 0x1 ;  /* 0x00000001ff289424 */ /* 0x000fce00078e00ff */
[----:B------:R-:W-:Y:S02]  /*3430*/  DFMA R32, R8, R32, R32 ;  /* 0x000000200820722b */ /* 0x000fe40000000020 */
[----:B------:R-:W-:-:S10]  /*3440*/  DFMA R8, R34, R8, 1 ;  /* 0x3ff000002208742b */ /* 0x000fd40000000008 */
[----:B------:R-:W-:Y:S02]  /*3450*/  FSEL R12, R8, R32, !P0 ;  /* 0x00000020080c7208 */ /* 0x000fe40004000000 */
[----:B------:R-:W-:Y:S01]  /*3460*/  FSEL R13, R9, R33, !P0 ;  /* 0x00000021090d7208 */ /* 0x000fe20004000000 */
[----:B------:R-:W-:Y:S01]  /*3470*/  @!P1 DMUL R32, RZ, R10 ;  /* 0x0000000aff209228 */ /* 0x000fe20000000000 */
[----:B------:R-:W-:-:S04]  /*3480*/  LOP3.LUT P0, RZ, R38, 0x2, RZ, 0xc0, !PT ;  /* 0x0000000226ff7812 */ /* 0x000fc8000780c0ff */
        /* <DEDUP_REMOVED lines=28> */
.L_x_54:
[----:B------:R-:W-:Y:S05]  /*3650*/  BSYNC.RECONVERGENT B5 ;  /* 0x0000000000057941 */ /* 0x000fea0003800200 */
.L_x_53:
[----:B------:R-:W-:-:S07]  /*3660*/  VIADD R40, R8, 0x1 ;  /* 0x0000000108287836 */ /* 0x000fce0000000000 */
.L_x_52:
[----:B------:R-:W-:Y:S05]  /*3670*/  BSYNC.RECONVERGENT B4 ;  /* 0x0000000000047941 */ /* 0x000fea0003800200 */
.L_x_51:
[----:B------:R-:W-:-:S05]  /*3680*/  IMAD.SHL.U32 R8, R40, 0x40, RZ ;  /* 0x0000004028087824 */ /* 0x000fca00078e00ff */
[----:B------:R-:W-:-:S04]  /*3690*/  LOP3.LUT R8, R8, 0x40, RZ, 0xc0, !PT ;  /* 0x0000004008087812 */ /* 0x000fc800078ec0ff */
[----:B------:R-:W-:-:S04]  /*36a0*/  IADD3 R42, P0, PT, R8, UR8, RZ ;  /* 0x00000008082a7c10 */ /* 0x000fc8000ff1e0ff */
[----:B------:R-:W-:-:S05]  /*36b0*/  IADD3.X R43, PT, PT, RZ, UR9, RZ, P0, !PT ;  /* 0x00000009ff2b7c10 */ /* 0x000fca00087fe4ff */
[----:B------:R-:W2:Y:S04]  /*36c0*/  LDG.E.128.CONSTANT R8, desc[UR6][R42.64] ;  /* 0x000000062a087981 */ /* 0x000ea8000c1e9d00 */
[----:B------:R-:W3:Y:S04]  /*36d0*/  LDG.E.128.CONSTANT R12, desc[UR6][R42.64+0x10] ;  /* 0x000010062a0c7981 */ /* 0x000ee8000c1e9d00 */
[----:B------:R-:W4:Y:S01]  /*36e0*/  LDG.E.128.CONSTANT R16, desc[UR6][R42.64+0x20] ;  /* 0x000020062a107981 */ /* 0x000f22000c1e9d00 */
[----:B------:R-:W-:Y:S01]  /*36f0*/  LOP3.LUT R34, R40, 0x1, RZ, 0xc0, !PT ;  /* 0x0000000128227812 */ /* 0x000fe200078ec0ff */
[----:B------:R-:W-:Y:S01]  /*3700*/  IMAD.MOV.U32 R36, RZ, RZ, 0x20fd8164 ;  /* 0x20fd8164ff247424 */ /* 0x000fe200078e00ff */
[----:B------:R-:W0:Y:S01]  /*3710*/  MUFU.RCP64H R35, 0.43633222579956054688 ;  /* 0x3fdbecde00237908 */ /* 0x000e220000001800 */
[----:B------:R-:W-:Y:S01]  /*3720*/  DMUL R38, R32, R32 ;  /* 0x0000002020267228 */ /* 0x000fe20000000000 */
[----:B------:R-:W-:Y:S01]  /*3730*/  ISETP.NE.U32.AND P0, PT, R34, 0x1, PT ;  /* 0x000000012200780c */ /* 0x000fe20003f05070 */
[----:B------:R-:W-:Y:S01]  /*3740*/  IMAD.MOV.U32 R34, RZ, RZ, 0x3da8ff83 ;  /* 0x3da8ff83ff227424 */ /* 0x000fe200078e00ff */
[----:B------:R-:W-:Y:S01]  /*3750*/  UMOV UR16, 0xe05ebee4 ;  /* 0xe05ebee400107882 */ /* 0x000fe20000000000 */
[----:B------:R-:W-:Y:S01]  /*3760*/  UMOV UR17, 0x401332d8 ;  /* 0x401332d800117882 */ /* 0x000fe20000000000 */
[----:B------:R-:W-:Y:S01]  /*3770*/  FSEL R36, R36, -8.06006814911005101289e+34, !P0 ;  /* 0xf9785eba24247808 */ /* 0x000fe20004000000 */
[----:B------:R-:W-:Y:S01]  /*3780*/  DADD R28, R28, -UR16 ;  /* 0x800000101c1c7e29 */ /* 0x000fe20008000000 */
[----:B------:R-:W-:Y:S01]  /*3790*/  FSEL R37, -R34, 0.11223486810922622681, !P0 ;  /* 0x3de5db6522257808 */ /* 0x000fe20004000100 */
[----:B------:R-:W-:Y:S01]  /*37a0*/  IMAD.MOV.U32 R34, RZ, RZ, 0x1 ;  /* 0x00000001ff227424 */ /* 0x000fe200078e00ff */
[----:B------:R-:W-:Y:S01]  /*37b0*/  UMOV UR16, 0x9999999a ;  /* 0x9999999a00107882 */ /* 0x000fe20000000000 */
[----:B------:R-:W-:Y:S01]  /*37c0*/  UMOV UR17, 0x3fc99999 ;  /* 0x3fc9999900117882 */ /* 0x000fe20000000000 */
[----:B------:R-:W-:Y:S05]  /*37d0*/  BSSY.RECONVERGENT B3, `(.L_x_55) ;  /* 0x0000026000037945 */ /* 0x000fea0003800200 */
[----:B------:R-:W-:Y:S01]  /*37e0*/  FSETP.GEU.AND P1, PT, |R29|, 6.5827683646048100446e-37, PT ;  /* 0x036000001d00780b */ /* 0x000fe20003f2e200 */
[----:B--2---:R-:W-:Y:S01]  /*37f0*/  DFMA R36, R38, R36, R8 ;  /* 0x000000242624722b */ /* 0x004fe20000000008 */
[----:B------:R-:W-:-:S02]  /*3800*/  IMAD.MOV.U32 R8, RZ, RZ, 0x5da115a9 ;  /* 0x5da115a9ff087424 */ /* 0x000fc400078e00ff */
[----:B------:R-:W-:-:S05]  /*3810*/  IMAD.MOV.U32 R9, RZ, RZ, 0x3fdbecde ;  /* 0x3fdbecdeff097424 */ /* 0x000fca00078e00ff */
[----:B------:R-:W-:Y:S02]  /*3820*/  DFMA R36, R38, R36, R10 ;  /* 0x000000242624722b */ /* 0x000fe4000000000a */
[----:B0-----:R-:W-:-:S06]  /*3830*/  DFMA R10, R34, -R8, 1 ;  /* 0x3ff00000220a742b */ /* 0x001fcc0000000808 */
[----:B---3--:R-:W-:Y:S02]  /*3840*/  DFMA R12, R38, R36, R12 ;  /* 0x00000024260c722b */ /* 0x008fe4000000000c */
[----:B------:R-:W-:-:S06]  /*3850*/  DFMA R10, R10, R10, R10 ;  /* 0x0000000a0a0a722b */ /* 0x000fcc000000000a */
[----:B------:R-:W-:Y:S02]  /*3860*/  DFMA R14, R38, R12, R14 ;  /* 0x0000000c260e722b */ /* 0x000fe4000000000e */
[----:B------:R-:W-:-:S06]  /*3870*/  DFMA R10, R34, R10, R34 ;  /* 0x0000000a220a722b */ /* 0x000fcc0000000022 */
[----:B----4-:R-:W-:Y:S02]  /*3880*/  DFMA R16, R38, R14, R16 ;  /* 0x0000000e2610722b */ /* 0x010fe40000000010 */
[----:B------:R-:W-:-:S06]  /*3890*/  DFMA R12, R10, -R8, 1 ;  /* 0x3ff000000a0c742b */ /* 0x000fcc0000000808 */
[----:B------:R-:W-:Y:S02]  /*38a0*/  DFMA R18, R38, R16, R18 ;  /* 0x000000102612722b */ /* 0x000fe40000000012 */
[----:B------:R-:W-:-:S06]  /*38b0*/  DFMA R12, R10, R12, R10 ;  /* 0x0000000c0a0c722b */ /* 0x000fcc000000000a */
[----:B------:R-:W-:Y:S02]  /*38c0*/  DFMA R32, R18, R32, R32 ;  /* 0x000000201220722b */ /* 0x000fe40000000020 */
[----:B------:R-:W-:Y:S02]  /*38d0*/  DMUL R16, R28, R12 ;  /* 0x0000000c1c107228 */ /* 0x000fe40000000000 */
[----:B------:R-:W-:-:S06]  /*38e0*/  DFMA R18, R38, R18, 1 ;  /* 0x3ff000002612742b */ /* 0x000fcc0000000012 */
[----:B------:R-:W-:-:S04]  /*38f0*/  DFMA R8, R16, -R8, R28 ;  /* 0x800000081008722b */ /* 0x000fc8000000001c */
[----:B------:R-:W-:Y:S02]  /*3900*/  FSEL R10, R18, R32, !P0 ;  /* 0x00000020120a7208 */ /* 0x000fe40004000000 */
[----:B------:R-:W-:Y:S02]  /*3910*/  FSEL R11, R19, R33, !P0 ;  /* 0x00000021130b7208 */ /* 0x000fe40004000000 */
[----:B------:R-:W-:Y:S01]  /*3920*/  DFMA R16, R12, R8, R16 ;  /* 0x000000080c10722b */ /* 0x000fe20000000010 */
[----:B------:R-:W-:-:S03]  /*3930*/  LOP3.LUT P0, RZ, R40, 0x2, RZ, 0xc0, !PT ;  /* 0x0000000228ff7812 */ /* 0x000fc6000780c0ff */
[----:B------:R-:W-:-:S06]  /*3940*/  DADD R8, RZ, -R10 ;  /* 0x00000000ff087229 */ /* 0x000fcc000000080a */
[----:B------:R-:W-:-:S04]  /*3950*/  FFMA R12, RZ, 1.7181661128997802734, R17 ;  /* 0x3fdbecdeff0c7823 */ /* 0x000fc80000000011 */
[----:B------:R-:W-:Y:S02]  /*3960*/  FSEL R32, R10, R8, !P0 ;  /* 0x000000080a207208 */ /* 0x000fe40004000000 */
[----:B------:R-:W-:Y:S02]  /*3970*/  FSEL R33, R11, R9, !P0 ;  /* 0x000000090b217208 */ /* 0x000fe40004000000 */
[----:B------:R-:W-:-:S04]  /*3980*/  FSETP.GT.AND P0, PT, |R12|, 1.469367938527859385e-39, PT ;  /* 0x001000000c00780b */ /* 0x000fc80003f04200 */
[----:B------:R-:W-:-:S09]  /*3990*/  DFMA R32, R32, -UR16, R30 ;  /* 0x8000001020207c2b */ /* 0x000fd2000800001e */
[----:B------:R-:W-:Y:S05]  /*39a0*/  @P0 BRA P1, `(.L_x_56) ;  /* 0x0000000000200947 */ /* 0x000fea0000800000 */
[----:B------:R-:W-:Y:S01]  /*39b0*/  IMAD.MOV.U32 R13, RZ, RZ, R28 ;  /* 0x000000ffff0d7224 */ /* 0x000fe200078e001c */
[----:B------:R-:W-:Y:S01]  /*39c0*/  MOV R8, 0x3a10 ;  /* 0x00003a1000087802 */ /* 0x000fe20000000f00 */
[----:B------:R-:W-:Y:S02]  /*39d0*/  IMAD.MOV.U32 R12, RZ, RZ, R29 ;  /* 0x000000ffff0c7224 */ /* 0x000fe400078e001d */
[----:B------:R-:W-:Y:S02]  /*39e0*/  IMAD.MOV.U32 R9, RZ, RZ, 0x5da115a9 ;  /* 0x5da115a9ff097424 */ /* 0x000fe400078e00ff */
[----:B------:R-:W-:-:S07]  /*39f0*/  IMAD.MOV.U32 R11, RZ, RZ, 0x3fdbecde ;  /* 0x3fdbecdeff0b7424 */ /* 0x000fce00078e00ff */
[----:B-----5:R-:W-:Y:S05]  /*3a00*/  CALL.REL.NOINC `($__internal_0_$__cuda_sm20_div_rn_f64_full) ;  /* 0x0000002000007944 */ /* 0x020fea0003c00000 */
[----:B------:R-:W-:Y:S02]  /*3a10*/  IMAD.MOV.U32 R16, RZ, RZ, R10 ;  /* 0x000000ffff107224 */ /* 0x000fe400078e000a */
[----:B------:R-:W-:-:S07]  /*3a20*/  IMAD.MOV.U32 R17, RZ, RZ, R9 ;  /* 0x000000ffff117224 */ /* 0x000fce00078e0009 */
.L_x_56:
[----:B------:R-:W-:Y:S05]  /*3a30*/  BSYNC.RECONVERGENT B3 ;  /* 0x0000000000037941 */ /* 0x000fea0003800200 */
.L_x_55:
[----:B------:R-:W-:Y:S01]  /*3a40*/  DADD R12, -RZ, |R16| ;  /* 0x00000000ff0c7229 */ /* 0x000fe20000000510 */
[----:B------:R-:W-:Y:S01]  /*3a50*/  BSSY.RECONVERGENT B2, `(.L_x_57) ;  /* 0x0000006000027945 */ /* 0x000fe20003800200 */
[----:B------:R-:W-:Y:S01]  /*3a60*/  IMAD.MOV.U32 R8, RZ, RZ, 0x40000000 ;  /* 0x40000000ff087424 */ /* 0x000fe200078e00ff */
[----:B------:R-:W-:-:S07]  /*3a70*/  MOV R9, 0x3ab0 ;  /* 0x00003ab000097802 */ /* 0x000fce0000000f00 */
[----:B------:R-:W-:Y:S02]  /*3a80*/  IMAD.MOV.U32 R11, RZ, RZ, R12 ;  /* 0x000000ffff0b7224 */ /* 0x000fe400078e000c */
[----:B------:R-:W-:-:S07]  /*3a90*/  IMAD.MOV.U32 R10, RZ, RZ, R13 ;  /* 0x000000ffff0a7224 */ /* 0x000fce00078e000d */
[----:B-----5:R-:W-:Y:S05]  /*3aa0*/  CALL.REL.NOINC `($_Z25CIEDE2000DifferenceKernelPhS_S_iiPd$__internal_accurate_pow) ;  /* 0x0000002800187944 */ /* 0x020fea0003c00000 */
[----:B------:R-:W-:Y:S05]  /*3ab0*/  BSYNC.RECONVERGENT B2 ;  /* 0x0000000000027941 */ /* 0x000fea0003800200 */
.L_x_57:
[C---:B------:R-:W-:Y:S01]  /*3ac0*/  DADD R12, R16.reuse, 2 ;  /* 0x40000000100c7429 */ /* 0x040fe20000000000 */
[----:B------:R-:W-:Y:S01]  /*3ad0*/  BSSY.RECONVERGENT B2, `(.L_x_58) ;  /* 0x000000d000027945 */ /* 0x000fe20003800200 */
[----:B------:R-:W-:-:S06]  /*3ae0*/  DSETP.NEU.AND P0, PT, R16, RZ, PT ;  /* 0x000000ff1000722a */ /* 0x000fcc0003f0d000 */
[----:B------:R-:W-:Y:S02]  /*3af0*/  FSEL R10, R10, RZ, P0 ;  /* 0x000000ff0a0a7208 */ /* 0x000fe40000000000 */
[----:B------:R-:W-:Y:S02]  /*3b00*/  LOP3.LUT R12, R13, 0x7ff00000, RZ, 0xc0, !PT ;  /* 0x7ff000000d0c7812 */ /* 0x000fe400078ec0ff */
[----:B------:R-:W-:Y:S02]  /*3b10*/  FSEL R11, R8, RZ, P0 ;  /* 0x000000ff080b7208 */ /* 0x000fe40000000000 */
[----:B------:R-:W-:-:S13]  /*3b20*/  ISETP.NE.AND P1, PT, R12, 0x7ff00000, PT ;  /* 0x7ff000000c00780c */ /* 0x000fda0003f25270 */
[----:B------:R-:W-:Y:S05]  /*3b30*/  @P1 BRA `(.L_x_59) ;  /* 0x0000000000181947 */ /* 0x000fea0003800000 */
[----:B------:R-:W-:-:S14]  /*3b40*/  DSETP.NAN.AND P0, PT, R16, R16, PT ;  /* 0x000000101000722a */ /* 0x000fdc0003f08000 */
[----:B------:R-:W-:Y:S01]  /*3b50*/  @P0 DADD R10, R16, 2 ;  /* 0x40000000100a0429 */ /* 0x000fe20000000000 */
[----:B------:R-:W-:Y:S10]  /*3b60*/  @P0 BRA `(.L_x_59) ;  /* 0x00000000000c0947 */ /* 0x000ff40003800000 */
[----:B------:R-:W-:-:S14]  /*3b70*/  DSETP.NEU.AND P0, PT, |R16|, +INF , PT ;  /* 0x7ff000001000742a */ /* 0x000fdc0003f0d200 */
[----:B------:R-:W-:Y:S02]  /*3b80*/  @!P0 IMAD.MOV.U32 R10, RZ, RZ, 0x0 ;  /* 0x00000000ff0a8424 */ /* 0x000fe400078e00ff */
[----:B------:R-:W-:-:S07]  /*3b90*/  @!P0 IMAD.MOV.U32 R11, RZ, RZ, 0x7ff00000 ;  /* 0x7ff00000ff0b8424 */ /* 0x000fce00078e00ff */
.L_x_59:
[----:B------:R-:W-:Y:S05]  /*3ba0*/  BSYNC.RECONVERGENT B2 ;  /* 0x0000000000027941 */ /* 0x000fea0003800200 */
.L_x_58:
[----:B------:R-:W-:Y:S01]  /*3bb0*/  DADD R10, -RZ, -R10 ;  /* 0x00000000ff0a7229 */ /* 0x000fe2000000090a */
[----:B------:R-:W-:Y:S01]  /*3bc0*/  IMAD.MOV.U32 R8, RZ, RZ, 0x652b82fe ;  /* 0x652b82feff087424 */ /* 0x000fe200078e00ff */
[----:B------:R-:W-:Y:S01]  /*3bd0*/  DSETP.NEU.AND P0, PT, R16, 1, PT ;  /* 0x3ff000001000742a */ /* 0x000fe20003f0d000 */
[----:B------:R-:W-:Y:S01]  /*3be0*/  IMAD.MOV.U32 R9, RZ, RZ, 0x3ff71547 ;  /* 0x3ff71547ff097424 */ /* 0x000fe200078e00ff */
[----:B------:R-:W-:Y:S01]  /*3bf0*/  UMOV UR16, 0xfefa39ef ;  /* 0xfefa39ef00107882 */ /* 0x000fe20000000000 */
[----:B------:R-:W-:Y:S01]  /*3c00*/  UMOV UR17, 0x3fe62e42 ;  /* 0x3fe62e4200117882 */ /* 0x000fe20000000000 */
[----:B------:R-:W-:Y:S04]  /*3c10*/  BSSY.RECONVERGENT B2, `(.L_x_60) ;  /* 0x000003b000027945 */ /* 0x000fe80003800200 */
[----:B------:R-:W-:-:S02]  /*3c20*/  FSEL R12, R10, RZ, P0 ;  /* 0x000000ff0a0c7208 */ /* 0x000fc40000000000 */
[----:B------:R-:W-:-:S04]  /*3c30*/  FSEL R13, R11, -1.875, P0 ;  /* 0xbff000000b0d7808 */ /* 0x000fc80000000000 */
[----:B------:R-:W-:Y:S02]  /*3c40*/  FSETP.GEU.AND P0, PT, |R13|, 4.1917929649353027344, PT ;  /* 0x4086232b0d00780b */ /* 0x000fe40003f0e200 */
[----:B------:R-:W-:-:S08]  /*3c50*/  DFMA R8, R12, R8, 6.75539944105574400000e+15 ;  /* 0x433800000c08742b */ /* 0x000fd00000000008 */
[----:B------:R-:W-:-:S08]  /*3c60*/  DADD R10, R8, -6.75539944105574400000e+15 ;  /* 0xc3380000080a7429 */ /* 0x000fd00000000000 */
[----:B------:R-:W-:Y:S01]  /*3c70*/  DFMA R14, R10, -UR16, R12 ;  /* 0x800000100a0e7c2b */ /* 0x000fe2000800000c */
[----:B------:R-:W-:Y:S01]  /*3c80*/  UMOV UR16, 0x3b39803f ;  /* 0x3b39803f00107882 */ /* 0x000fe20000000000 */
[----:B------:R-:W-:-:S06]  /*3c90*/  UMOV UR17, 0x3c7abc9e ;  /* 0x3c7abc9e00117882 */ /* 0x000fcc0000000000 */
[----:B------:R-:W-:Y:S01]  /*3ca0*/  DFMA R10, R10, -UR16, R14 ;  /* 0x800000100a0a7c2b */ /* 0x000fe2000800000e */
[----:B------:R-:W-:Y:S01]  /*3cb0*/  UMOV UR16, 0x69ce2bdf ;  /* 0x69ce2bdf00107882 */ /* 0x000fe20000000000 */
[----:B------:R-:W-:Y:S01]  /*3cc0*/  MOV R14, 0xfca213ea ;  /* 0xfca213ea000e7802 */ /* 0x000fe20000000f00 */
[----:B------:R-:W-:Y:S01]  /*3cd0*/  IMAD.MOV.U32 R15, RZ, RZ, 0x3e928af3 ;  /* 0x3e928af3ff0f7424 */ /* 0x000fe200078e00ff */
[----:B------:R-:W-:-:S05]  /*3ce0*/  UMOV UR17, 0x3e5ade15 ;  /* 0x3e5ade1500117882 */ /* 0x000fca0000000000 */
[----:B------:R-:W-:Y:S01]  /*3cf0*/  DFMA R14, R10, UR16, R14 ;  /* 0x000000100a0e7c2b */ /* 0x000fe2000800000e */
[----:B------:R-:W-:Y:S01]  /*3d00*/  UMOV UR16, 0x62401315 ;  /* 0x6240131500107882 */ /* 0x000fe20000000000 */
[----:B------:R-:W-:-:S06]  /*3d10*/  UMOV UR17, 0x3ec71dee ;  /* 0x3ec71dee00117882 */ /* 0x000fcc0000000000 */
[----:B------:R-:W-:Y:S01]  /*3d20*/  DFMA R14, R10, R14, UR16 ;  /* 0x000000100a0e7e2b */ /* 0x000fe2000800000e */
        /* <DEDUP_REMOVED lines=20> */
[----:B------:R-:W-:-:S08]  /*3e70*/  DFMA R14, R10, R14, UR16 ;  /* 0x000000100a0e7e2b */ /* 0x000fd0000800000e */
[----:B------:R-:W-:-:S08]  /*3e80*/  DFMA R14, R10, R14, 1 ;  /* 0x3ff000000a0e742b */ /* 0x000fd0000000000e */
[----:B------:R-:W-:Y:S02]  /*3e90*/  DFMA R16, R10, R14, 1 ;  /* 0x3ff000000a10742b */ /* 0x000fe4000000000e */
[----:B------:R-:W-:-:S08]  /*3ea0*/  DADD R14, -RZ, |R26| ;  /* 0x00000000ff0e7229 */ /* 0x000fd0000000051a */
[----:B------:R-:W-:Y:S02]  /*3eb0*/  IMAD R19, R8, 0x100000, R17 ;  /* 0x0010000008137824 */ /* 0x000fe400078e0211 */
[----:B------:R-:W-:Y:S02]  /*3ec0*/  IMAD.MOV.U32 R11, RZ, RZ, R14 ;  /* 0x000000ffff0b7224 */ /* 0x000fe400078e000e */
[----:B------:R-:W-:Y:S01]  /*3ed0*/  IMAD.MOV.U32 R18, RZ, RZ, R16 ;  /* 0x000000ffff127224 */ /* 0x000fe200078e0010 */
[----:B------:R-:W-:Y:S06]  /*3ee0*/  @!P0 BRA `(.L_x_61) ;  /* 0x0000000000348947 */ /* 0x000fec0003800000 */
[----:B------:R-:W-:Y:S01]  /*3ef0*/  FSETP.GEU.AND P1, PT, |R13|, 4.2275390625, PT ;  /* 0x408748000d00780b */ /* 0x000fe20003f2e200 */
[C---:B------:R-:W-:Y:S02]  /*3f00*/  DADD R18, R12.reuse, +INF ;  /* 0x7ff000000c127429 */ /* 0x040fe40000000000 */
[----:B------:R-:W-:-:S08]  /*3f10*/  DSETP.GEU.AND P0, PT, R12, RZ, PT ;  /* 0x000000ff0c00722a */ /* 0x000fd00003f0e000 */
[----:B------:R-:W-:Y:S02]  /*3f20*/  FSEL R18, R18, RZ, P0 ;  /* 0x000000ff12127208 */ /* 0x000fe40000000000 */
[----:B------:R-:W-:Y:S01]  /*3f30*/  @!P1 LEA.HI R9, R8, R8, RZ, 0x1 ;  /* 0x0000000808099211 */ /* 0x000fe200078f08ff */
[----:B------:R-:W-:Y:S01]  /*3f40*/  @!P1 IMAD.MOV.U32 R12, RZ, RZ, RZ ;  /* 0x000000ffff0c9224 */ /* 0x000fe200078e00ff */
[----:B------:R-:W-:Y:S02]  /*3f50*/  FSEL R19, R19, RZ, P0 ;  /* 0x000000ff13137208 */ /* 0x000fe40000000000 */
[----:B------:R-:W-:-:S05]  /*3f60*/  @!P1 SHF.R.S32.HI R9, RZ, 0x1, R9 ;  /* 0x00000001ff099819 */ /* 0x000fca0000011409 */
[----:B------:R-:W-:Y:S02]  /*3f70*/  @!P1 IMAD.IADD R8, R8, 0x1, -R9 ;  /* 0x0000000108089824 */ /* 0x000fe400078e0a09 */
[----:B------:R-:W-:-:S03]  /*3f80*/  @!P1 IMAD R9, R9, 0x100000, R17 ;  /* 0x0010000009099824 */ /* 0x000fc600078e0211 */
[----:B------:R-:W-:Y:S01]  /*3f90*/  @!P1 LEA R13, R8, 0x3ff00000, 0x14 ;  /* 0x3ff00000080d9811 */ /* 0x000fe200078ea0ff */
[----:B------:R-:W-:-:S06]  /*3fa0*/  @!P1 IMAD.MOV.U32 R8, RZ, RZ, R16 ;  /* 0x000000ffff089224 */ /* 0x000fcc00078e0010 */
[----:B------:R-:W-:-:S11]  /*3fb0*/  @!P1 DMUL R18, R8, R12 ;  /* 0x0000000c08129228 */ /* 0x000fd60000000000 */
.L_x_61:
[----:B------:R-:W-:Y:S05]  /*3fc0*/  BSYNC.RECONVERGENT B2 ;  /* 0x0000000000027941 */ /* 0x000fea0003800200 */
.L_x_60:
[----:B------:R-:W-:Y:S01]  /*3fd0*/  BSSY.RECONVERGENT B2, `(.L_x_62) ;  /* 0x0000005000027945 */ /* 0x000fe20003800200 */
[----:B------:R-:W-:Y:S01]  /*3fe0*/  IMAD.MOV.U32 R10, RZ, RZ, R15 ;  /* 0x000000ffff0a7224 */ /* 0x000fe200078e000f */
[----:B------:R-:W-:Y:S01]  /*3ff0*/  MOV R9, 0x4020 ;  /* 0x0000402000097802 */ /* 0x000fe20000000f00 */
[----:B------:R-:W-:-:S07]  /*4000*/  IMAD.MOV.U32 R8, RZ, RZ, 0x401c0000 ;  /* 0x401c0000ff087424 */ /* 0x000fce00078e00ff */
[----:B------:R-:W-:Y:S05]  /*4010*/  CALL.REL.NOINC `($_Z25CIEDE2000DifferenceKernelPhS_S_iiPd$__internal_accurate_pow) ;  /* 0x0000002000bc7944 */ /* 0x000fea0003c00000 */
[----:B------:R-:W-:Y:S05]  /*4020*/  BSYNC.RECONVERGENT B2 ;  /* 0x0000000000027941 */ /* 0x000fea0003800200 */
.L_x_62:
[C---:B------:R-:W-:Y:S01]  /*4030*/  DADD R12, R26.reuse, 7 ;  /* 0x401c00001a0c7429 */ /* 0x040fe20000000000 */
[----:B------:R-:W-:Y:S01]  /*4040*/  IMAD.MOV.U32 R11, RZ, RZ, R8 ;  /* 0x000000ffff0b7224 */ /* 0x000fe200078e0008 */
[----:B------:R-:W-:Y:S01]  /*4050*/  ISETP.GE.AND P0, PT, R27, RZ, PT ;  /* 0x000000ff1b00720c */ /* 0x000fe20003f06270 */
[C---:B------:R-:W-:Y:S01]  /*4060*/  DSETP.NEU.AND P1, PT, R26.reuse, RZ, PT ;  /* 0x000000ff1a00722a */ /* 0x040fe20003f2d000 */
[----:B------:R-:W-:Y:S01]  /*4070*/  BSSY.RECONVERGENT B2, `(.L_x_63) ;  /* 0x0000011000027945 */ /* 0x000fe20003800200 */
[----:B------:R-:W-:Y:S02]  /*4080*/  DSETP.NEU.AND P3, PT, R26, 1, PT ;  /* 0x3ff000001a00742a */ /* 0x000fe40003f6d000 */
[----:B------:R-:W-:-:S03]  /*4090*/  DADD R14, -RZ, -R10 ;  /* 0x00000000ff0e7229 */ /* 0x000fc6000000090a */
[----:B------:R-:W-:-:S04]  /*40a0*/  LOP3.LUT R12, R13, 0x7ff00000, RZ, 0xc0, !PT ;  /* 0x7ff000000d0c7812 */ /* 0x000fc800078ec0ff */
[----:B------:R-:W-:-:S03]  /*40b0*/  ISETP.NE.AND P2, PT, R12, 0x7ff00000, PT ;  /* 0x7ff000000c00780c */ /* 0x000fc60003f45270 */
[----:B------:R-:W-:Y:S02]  /*40c0*/  FSEL R9, R14, R10, !P0 ;  /* 0x0000000a0e097208 */ /* 0x000fe40004000000 */
[----:B------:R-:W-:Y:S02]  /*40d0*/  FSEL R15, R15, R8, !P0 ;  /* 0x000000080f0f7208 */ /* 0x000fe40004000000 */
[----:B------:R-:W-:Y:S02]  /*40e0*/  FSEL R8, R9, RZ, P1 ;  /* 0x000000ff09087208 */ /* 0x000fe40000800000 */
[----:B------:R-:W-:-:S04]  /*40f0*/  FSEL R9, R27, R15, !P1 ;  /* 0x0000000f1b097208 */ /* 0x000fc80004800000 */
[----:B------:R-:W-:Y:S05]  /*4100*/  @P2 BRA `(.L_x_64) ;  /* 0x00000000001c2947 */ /* 0x000fea0003800000 */
[----:B------:R-:W-:-:S14]  /*4110*/  DSETP.NAN.AND P1, PT, R26, R26, PT ;  /* 0x0000001a1a00722a */ /* 0x000fdc0003f28000 */
[----:B------:R-:W-:Y:S01]  /*4120*/  @P1 DADD R8, R26, 7 ;  /* 0x401c00001a081429 */ /* 0x000fe20000000000 */
[----:B------:R-:W-:Y:S10]  /*4130*/  @P1 BRA `(.L_x_64) ;  /* 0x0000000000101947 */ /* 0x000ff40003800000 */
[----:B------:R-:W-:-:S14]  /*4140*/  DSETP.NEU.AND P1, PT, |R26|, +INF , PT ;  /* 0x7ff000001a00742a */ /* 0x000fdc0003f2d200 */
[----:B------:R-:W-:Y:S02]  /*4150*/  @!P1 IMAD.MOV.U32 R10, RZ, RZ, -0x100000 ;  /* 0xfff00000ff0a9424 */ /* 0x000fe400078e00ff */
[----:B------:R-:W-:-:S03]  /*4160*/  @!P1 IMAD.MOV.U32 R8, RZ, RZ, RZ ;  /* 0x000000ffff089224 */ /* 0x000fc600078e00ff */
[----:B------:R-:W-:-:S07]  /*4170*/  @!P1 SEL R9, R10, 0x7ff00000, !P0 ;  /* 0x7ff000000a099807 */ /* 0x000fce0004000000 */
.L_x_64:
[----:B------:R-:W-:Y:S05]  /*4180*/  BSYNC.RECONVERGENT B2 ;  /* 0x0000000000027941 */ /* 0x000fea0003800200 */
.L_x_63:
[----:B------:R-:W-:Y:S01]  /*4190*/  FSEL R14, R8, RZ, P3 ;  /* 0x000000ff080e7208 */ /* 0x000fe20001800000 */
[----:B------:R-:W-:Y:S01]  /*41a0*/  UMOV UR16, 0x1e900000 ;  /* 0x1e90000000107882 */ /* 0x000fe20000000000 */
[----:B------:R-:W-:Y:S01]  /*41b0*/  FSEL R15, R9, 1.875, P3 ;  /* 0x3ff00000090f7808 */ /* 0x000fe20001800000 */
[----:B------:R-:W-:Y:S01]  /*41c0*/  UMOV UR17, 0x41f6bcc4 ;  /* 0x41f6bcc400117882 */ /* 0x000fe20000000000 */
[----:B------:R-:W-:Y:S01]  /*41d0*/  IMAD.MOV.U32 R8, RZ, RZ, 0x1 ;  /* 0x00000001ff087424 */ /* 0x000fe200078e00ff */
[----:B------:R-:W-:Y:S01]  /*41e0*/  BSSY.RECONVERGENT B3, `(.L_x_65) ;  /* 0x0000016000037945 */ /* 0x000fe20003800200 */
        /* <DEDUP_REMOVED lines=20> */
[----:B------:R-:W-:-:S07]  /*4330*/  MOV R11, R9 ;  /* 0x00000009000b7202 */ /* 0x000fce0000000f00 */
.L_x_66:
[----:B------:R-:W-:Y:S05]  /*4340*/  BSYNC.RECONVERGENT B3 ;  /* 0x0000000000037941 */ /* 0x000fea0003800200 */
.L_x_65:
        /* <DEDUP_REMOVED lines=23> */
.L_x_68:
[----:B------:R-:W-:Y:S05]  /*44c0*/  BSYNC.RECONVERGENT B2 ;  /* 0x0000000000027941 */ /* 0x000fea0003800200 */
.L_x_67:
[----:B------:R-:W-:Y:S01]  /*44d0*/  IMAD.IADD R12, R6, 0x1, R7 ;  /* 0x00000001060c7824 */ /* 0x000fe200078e0207 */
[----:B------:R-:W-:Y:S01]  /*44e0*/  DADD R30, R30, R30 ;  /* 0x000000001e1e7229 */ /* 0x000fe2000000001e */
[----:B------:R-:W-:Y:S01]  /*44f0*/  IMAD.MOV.U32 R8, RZ, RZ, 0x0 ;  /* 0x00000000ff087424 */ /* 0x000fe200078e00ff */
[----:B------:R-:W-:Y:S01]  /*4500*/  BSSY.RECONVERGENT B2, `(.L_x_69) ;  /* 0x000000a000027945 */ /* 0x000fe20003800200 */
[----:B------:R-:W0:Y:S01]  /*4510*/  I2F.F64.U32 R16, R12 ;  /* 0x0000000c00107312 */ /* 0x000e220000201800 */
[----:B------:R-:W-:-:S06]  /*4520*/  IMAD.MOV.U32 R9, RZ, RZ, 0x3fe00000 ;  /* 0x3fe00000ff097424 */ /* 0x000fcc00078e00ff */
[----:B0-----:R-:W-:-:S08]  /*4530*/  DFMA R16, R16, R8, -50 ;  /* 0xc04900001010742b */ /* 0x001fd00000000008 */
[----:B------:R-:W-:-:S10]  /*4540*/  DADD R8, -RZ, |R16| ;  /* 0x00000000ff087229 */ /* 0x000fd40000000510 */
[----:B------:R-:W-:Y:S02]  /*4550*/  IMAD.MOV.U32 R11, RZ, RZ, R8 ;  /* 0x000000ffff0b7224 */ /* 0x000fe400078e0008 */
[----:B------:R-:W-:Y:S01]  /*4560*/  IMAD.MOV.U32 R10, RZ, RZ, R9 ;  /* 0x000000ffff0a7224 */ /* 0x000fe200078e0009 */
[----:B------:R-:W-:Y:S01]  /*4570*/  MOV R9, 0x45a0 ;  /* 0x000045a000097802 */ /* 0x000fe20000000f00 */
[----:B------:R-:W-:-:S07]  /*4580*/  IMAD.MOV.U32 R8, RZ, RZ, 0x40000000 ;  /* 0x40000000ff087424 */ /* 0x000fce00078e00ff */
[----:B------:R-:W-:Y:S05]  /*4590*/  CALL.REL.NOINC `($_Z25CIEDE2000DifferenceKernelPhS_S_iiPd$__internal_accurate_pow) ;  /* 0x0000001c005c7944 */ /* 0x000fea0003c00000 */
[----:B------:R-:W-:Y:S05]  /*45a0*/  BSYNC.RECONVERGENT B2 ;  /* 0x0000000000027941 */ /* 0x000fea0003800200 */
.L_x_69:
[C---:B------:R-:W-:Y:S01]  /*45b0*/  DADD R12, R16.reuse, 2 ;  /* 0x40000000100c7429 */ /* 0x040fe20000000000 */
[----:B------:R-:W-:Y:S01]  /*45c0*/  IMAD.MOV.U32 R36, RZ, RZ, 0x0 ;  /* 0x00000000ff247424 */ /* 0x000fe200078e00ff */
[C---:B------:R-:W-:Y:S01]  /*45d0*/  DSETP.NEU.AND P2, PT, |R16|.reuse, +INF , PT ;  /* 0x7ff000001000742a */ /* 0x040fe20003f4d200 */
[----:B------:R-:W-:Y:S01]  /*45e0*/  IMAD.MOV.U32 R37, RZ, RZ, 0x3fd80000 ;  /* 0x3fd80000ff257424 */ /* 0x000fe200078e00ff */
[----:B------:R-:W-:Y:S01]  /*45f0*/  DSETP.NEU.AND P0, PT, R16, RZ, PT ;  /* 0x000000ff1000722a */ /* 0x000fe20003f0d000 */
[----:B------:R-:W-:Y:S01]  /*4600*/  UMOV UR16, 0xeb851eb8 ;  /* 0xeb851eb800107882 */ /* 0x000fe20000000000 */
[----:B------:R-:W-:Y:S01]  /*4610*/  UMOV UR17, 0x3f8eb851 ;  /* 0x3f8eb85100117882 */ /* 0x000fe20000000000 */
[----:B------:R-:W-:Y:S03]  /*4620*/  BSSY.RECONVERGENT B2, `(.L_x_70) ;  /* 0x0000021000027945 */ /* 0x000fe60003800200 */
[----:B------:R-:W-:-:S02]  /*4630*/  LOP3.LUT R12, R13, 0x7ff00000, RZ, 0xc0, !PT ;  /* 0x7ff000000d0c7812 */ /* 0x000fc400078ec0ff */
[----:B------:R-:W-:Y:S02]  /*4640*/  FSEL R10, R10, RZ, P0 ;  /* 0x000000ff0a0a7208 */ /* 0x000fe40000000000 */
[----:B------:R-:W-:Y:S02]  /*4650*/  ISETP.NE.AND P1, PT, R12, 0x7ff00000, PT ;  /* 0x7ff000000c00780c */ /* 0x000fe40003f25270 */
[----:B------:R-:W-:Y:S01]  /*4660*/  FSEL R8, R8, RZ, P0 ;  /* 0x000000ff08087208 */ /* 0x000fe20000000000 */
[----:B------:R-:W-:Y:S01]  /*4670*/  DSETP.NEU.AND P0, PT, R16, 1, PT ;  /* 0x3ff000001000742a */ /* 0x000fe20003f0d000 */
[----:B------:R-:W-:Y:S02]  /*4680*/  @!P2 FSEL R10, R10, RZ, P1 ;  /* 0x000000ff0a0aa208 */ /* 0x000fe40000800000 */
[----:B------:R-:W-:-:S03]  /*4690*/  @!P2 FSEL R8, R8, +QNAN , P1 ;  /* 0x7ff000000808a808 */ /* 0x000fc60000800000 */
[----:B------:R-:W-:Y:S02]  /*46a0*/  FSEL R34, R10, RZ, P0 ;  /* 0x000000ff0a227208 */ /* 0x000fe40000000000 */
[----:B------:R-:W-:-:S06]  /*46b0*/  FSEL R35, R8, 1.875, P0 ;  /* 0x3ff0000008237808 */ /* 0x000fcc0000000000 */
[C---:B------:R-:W-:Y:S02]  /*46c0*/  DADD R28, R34.reuse, 20 ;  /* 0x40340000221c7429 */ /* 0x040fe40000000000 */
[----:B------:R-:W-:-:S04]  /*46d0*/  DMUL R34, R34, UR16 ;  /* 0x0000001022227c28 */ /* 0x000fc80008000000 */
        /* <DEDUP_REMOVED lines=9> */
[----:B------:R-:W-:Y:S01]  /*4770*/  IADD3 R17, PT, PT, R37, -0x100000, RZ ;  /* 0xfff0000025117810 */ /* 0x000fe20007ffe0ff */
[----:B------:R-:W-:-:S05]  /*4780*/  IMAD.MOV.U32 R16, RZ, RZ, R36 ;  /* 0x000000ffff107224 */ /* 0x000fca00078e0024 */
[----:B------:R-:W-:-:S08]  /*4790*/  DFMA R12, R14, -R14, R28 ;  /* 0x8000000e0e0c722b */ /* 0x000fd0000000001c */
[----:B------:R-:W-:Y:S01]  /*47a0*/  DFMA R10, R12, R16, R14 ;  /* 0x000000100c0a722b */ /* 0x000fe2000000000e */
[----:B------:R-:W-:Y:S10]  /*47b0*/  @!P0 BRA `(.L_x_71) ;  /* 0x00000000001c8947 */ /* 0x000ff40003800000 */
[----:B------:R-:W-:Y:S01]  /*47c0*/  IMAD.MOV.U32 R16, RZ, RZ, R8 ;  /* 0x000000ffff107224 */ /* 0x000fe200078e0008 */
[----:B------:R-:W-:Y:S01]  /*47d0*/  MOV R8, 0x4820 ;  /* 0x0000482000087802 */ /* 0x000fe20000000f00 */
[----:B------:R-:W-:Y:S02]  /*47e0*/  IMAD.MOV.U32 R9, RZ, RZ, R36 ;  /* 0x000000ffff097224 */ /* 0x000fe400078e0024 */
[----:B------:R-:W-:Y:S02]  /*47f0*/  IMAD.MOV.U32 R10, RZ, RZ, R28 ;  /* 0x000000ffff0a7224 */ /* 0x000fe400078e001c */
[----:B------:R-:W-:-:S07]  /*4800*/  IMAD.MOV.U32 R11, RZ, RZ, R29 ;  /* 0x000000ffff0b7224 */ /* 0x000fce00078e001d */
[----:B------:R-:W-:Y:S05]  /*4810*/  CALL.REL.NOINC `($__internal_1_$__cuda_sm20_dsqrt_rn_f64_mediumpath_v1) ;  /* 0x0000001800107944 */ /* 0x000fea0003c00000 */
[----:B------:R-:W-:-:S07]  /*4820*/  IMAD.MOV.U32 R11, RZ, RZ, R9 ;  /* 0x000000ffff0b7224 */ /* 0x000fce00078e0009 */
.L_x_71:
[----:B------:R-:W-:Y:S05]  /*4830*/  BSYNC.RECONVERGENT B2 ;  /* 0x0000000000027941 */ /* 0x000fea0003800200 */
.L_x_70:
[----:B------:R-:W0:Y:S01]  /*4840*/  MUFU.RCP64H R9, R11 ;  /* 0x0000000b00097308 */ /* 0x000e220000001800 */
[----:B------:R-:W-:Y:S01]  /*4850*/  IMAD.MOV.U32 R8, RZ, RZ, 0x1 ;  /* 0x00000001ff087424 */ /* 0x000fe200078e00ff */
[----:B------:R-:W-:Y:S01]  /*4860*/  FSETP.GEU.AND P1, PT, |R35|, 6.5827683646048100446e-37, PT ;  /* 0x036000002300780b */ /* 0x000fe20003f2e200 */
[----:B------:R-:W-:Y:S04]  /*4870*/  BSSY.RECONVERGENT B3, `(.L_x_72) ;  /* 0x0000013000037945 */ /* 0x000fe80003800200 */
[----:B0-----:R-:W-:-:S08]  /*4880*/  DFMA R12, R8, -R10, 1 ;  /* 0x3ff00000080c742b */ /* 0x001fd0000000080a */
[----:B------:R-:W-:-:S08]  /*4890*/  DFMA R12, R12, R12, R12 ;  /* 0x0000000c0c0c722b */ /* 0x000fd0000000000c */
[----:B------:R-:W-:-:S08]  /*48a0*/  DFMA R12, R8, R12, R8 ;  /* 0x0000000c080c722b */ /* 0x000fd00000000008 */
[----:B------:R-:W-:-:S08]  /*48b0*/  DFMA R8, R12, -R10, 1 ;  /* 0x3ff000000c08742b */ /* 0x000fd0000000080a */
[----:B------:R-:W-:-:S08]  /*48c0*/  DFMA R8, R12, R8, R12 ;  /* 0x000000080c08722b */ /* 0x000fd0000000000c */
[----:B------:R-:W-:-:S08]  /*48d0*/  DMUL R28, R34, R8 ;  /* 0x00000008221c7228 */ /* 0x000fd00000000000 */
[----:B------:R-:W-:-:S08]  /*48e0*/  DFMA R12, R28, -R10, R34 ;  /* 0x8000000a1c0c722b */ /* 0x000fd00000000022 */
[----:B------:R-:W-:-:S10]  /*48f0*/  DFMA R28, R8, R12, R28 ;  /* 0x0000000c081c722b */ /* 0x000fd4000000001c */
[----:B------:R-:W-:-:S05]  /*4900*/  FFMA R8, RZ, R11, R29 ;  /* 0x0000000bff087223 */ /* 0x000fca000000001d */
[----:B------:R-:W-:-:S13]  /*4910*/  FSETP.GT.AND P0, PT, |R8|, 1.469367938527859385e-39, PT ;  /* 0x001000000800780b */ /* 0x000fda0003f04200 */
[----:B------:R-:W-:Y:S05]  /*4920*/  @P0 BRA P1, `(.L_x_73) ;  /* 0x00000000001c0947 */ /* 0x000fea0000800000 */
[----:B------:R-:W-:Y:S01]  /*4930*/  IMAD.MOV.U32 R13, RZ, RZ, R34 ;  /* 0x000000ffff0d7224 */ /* 0x000fe200078e0022 */
[----:B------:R-:W-:Y:S01]  /*4940*/  MOV R8, 0x4980 ;  /* 0x0000498000087802 */ /* 0x000fe20000000f00 */
[----:B------:R-:W-:Y:S02]  /*4950*/  IMAD.MOV.U32 R12, RZ, RZ, R35 ;  /* 0x000000ffff0c7224 */ /* 0x000fe400078e0023 */
[----:B------:R-:W-:-:S07]  /*4960*/  IMAD.MOV.U32 R9, RZ, RZ, R10 ;  /* 0x000000ffff097224 */ /* 0x000fce00078e000a */
[----:B------:R-:W-:Y:S05]  /*4970*/  CALL.REL.NOINC `($__internal_0_$__cuda_sm20_div_rn_f64_full) ;  /* 0x0000001000247944 */ /* 0x000fea0003c00000 */
[----:B------:R-:W-:Y:S02]  /*4980*/  IMAD.MOV.U32 R28, RZ, RZ, R10 ;  /* 0x000000ffff1c7224 */ /* 0x000fe400078e000a */
[----:B------:R-:W-:-:S07]  /*4990*/  IMAD.MOV.U32 R29, RZ, RZ, R9 ;  /* 0x000000ffff1d7224 */ /* 0x000fce00078e0009 */
.L_x_73:
[----:B------:R-:W-:Y:S05]  /*49a0*/  BSYNC.RECONVERGENT B3 ;  /* 0x0000000000037941 */ /* 0x000fea0003800200 */
.L_x_72:
[----:B------:R-:W-:Y:S01]  /*49b0*/  UMOV UR16, 0x382d7365 ;  /* 0x382d736500107882 */ /* 0x000fe20000000000 */
[----:B------:R-:W-:Y:S01]  /*49c0*/  UMOV UR17, 0x3fe0c152 ;  /* 0x3fe0c15200117882 */ /* 0x000fe20000000000 */
[----:B------:R-:W-:Y:S01]  /*49d0*/  IMAD.MOV.U32 R12, RZ, RZ, 0x70a3d70a ;  /* 0x70a3d70aff0c7424 */ /* 0x000fe200078e00ff */
[C---:B------:R-:W-:Y:S01]  /*49e0*/  DMUL R10, R18.reuse, UR16 ;  /* 0x00000010120a7c28 */ /* 0x040fe20008000000 */
[----:B------:R-:W-:Y:S01]  /*49f0*/  IMAD.MOV.U32 R13, RZ, RZ, 0x3fa70a3d ;  /* 0x3fa70a3dff0d7424 */ /* 0x000fe200078e00ff */
[----:B------:R-:W-:Y:S06]  /*4a00*/  BSSY.RECONVERGENT B4, `(.L_x_74) ;  /* 0x0000023000047945 */ /* 0x000fec0003800200 */
[----:B------:R-:W-:Y:S01]  /*4a10*/  DFMA R10, R18, UR16, R10 ;  /* 0x00000010120a7c2b */ /* 0x000fe2000800000a */
[----:B------:R-:W-:Y:S01]  /*4a20*/  UMOV UR16, 0xeb851eb8 ;  /* 0xeb851eb800107882 */ /* 0x000fe20000000000 */
[----:B------:R-:W-:-:S02]  /*4a30*/  UMOV UR17, 0x3f8eb851 ;  /* 0x3f8eb85100117882 */ /* 0x000fc40000000000 */
[----:B------:R-:W-:Y:S01]  /*4a40*/  DMUL R8, R26, UR16 ;  /* 0x000000101a087c28 */ /* 0x000fe20008000000 */
[----:B------:R-:W-:Y:S01]  /*4a50*/  UMOV UR16, 0x0 ;  /* 0x0000000000107882 */ /* 0x000fe20000000000 */
[----:B------:R-:W-:Y:S02]  /*4a60*/  UMOV UR17, 0x3ff00000 ;  /* 0x3ff0000000117882 */ /* 0x000fe40000000000 */
[----:B------:R-:W-:Y:S02]  /*4a70*/  DSETP.NEU.AND P0, PT, |R10|, +INF , PT ;  /* 0x7ff000000a00742a */ /* 0x000fe40003f0d200 */
[----:B------:R-:W-:Y:S02]  /*4a80*/  DFMA R26, R26, R12, UR16 ;  /* 0x000000101a1a7e2b */ /* 0x000fe4000800000c */
[----:B------:R-:W-:-:S10]  /*4a90*/  DFMA R32, R32, R8, 1 ;  /* 0x3ff000002020742b */ /* 0x000fd40000000008 */
        /* <DEDUP_REMOVED lines=21> */
[----:B------:R-:W-:Y:S05]  /*4bf0*/  CALL.REL.NOINC `($_Z25CIEDE2000DifferenceKernelPhS_S_iiPd$__internal_trig_reduction_slowpathd) ;  /* 0x0000002000907944 */ /* 0x000fea0003c00000 */
[----:B------:R-:W-:Y:S01]  /*4c00*/  IMAD.MOV.U32 R38, RZ, RZ, R34 ;  /* 0x000000ffff267224 */ /* 0x000fe200078e0022 */
[----:B------:R-:W-:Y:S01]  /*4c10*/  MOV R35, R11 ;  /* 0x0000000b00237202 */ /* 0x000fe20000000f00 */
[----:B------:R-:W-:-:S07]  /*4c20*/  IMAD.MOV.U32 R34, RZ, RZ, R10 ;  /* 0x000000ffff227224 */ /* 0x000fce00078e000a */
.L_x_75:
[----:B------:R-:W-:Y:S05]  /*4c30*/  BSYNC.RECONVERGENT B4 ;  /* 0x0000000000047941 */ /* 0x000fea0003800200 */
.L_x_74:
        /* <DEDUP_REMOVED lines=8> */
[----:B------:R-:W-:Y:S01]  /*4cc0*/  DADD R28, R28, 1 ;  /* 0x3ff000001c1c7429 */ /* 0x000fe20000000000 */
[----:B------:R-:W-:Y:S01]  /*4cd0*/  IMAD.MOV.U32 R37, RZ, RZ, 0x3da8ff83 ;  /* 0x3da8ff83ff257424 */ /* 0x000fe200078e00ff */
[----:B------:R-:W-:Y:S01]  /*4ce0*/  DMUL R42, R34, R34 ;  /* 0x00000022222a7228 */ /* 0x000fe20000000000 */
[----:B------:R-:W-:Y:S01]  /*4cf0*/  ISETP.NE.U32.AND P0, PT, R36, 0x1, PT ;  /* 0x000000012400780c */ /* 0x000fe20003f05070 */
[----:B------:R-:W-:Y:S01]  /*4d00*/  IMAD.MOV.U32 R36, RZ, RZ, 0x20fd8164 ;  /* 0x20fd8164ff247424 */ /* 0x000fe200078e00ff */
[----:B------:R-:W-:Y:S01]  /*4d10*/  BSSY.RECONVERGENT B3, `(.L_x_76) ;  /* 0x000002a000037945 */ /* 0x000fe20003800200 */
[----:B------:R-:W0:Y:S01]  /*4d20*/  MUFU.RCP64H R41, R29 ;  /* 0x0000001d00297308 */ /* 0x000e220000001800 */
[----:B------:R-:W-:Y:S01]  /*4d30*/  FSEL R37, -R37, 0.11223486810922622681, !P0 ;  /* 0x3de5db6525257808 */ /* 0x000fe20004000100 */
[----:B------:R-:W-:Y:S01]  /*4d40*/  IMAD.MOV.U32 R40, RZ, RZ, 0x1 ;  /* 0x00000001ff287424 */ /* 0x000fe200078e00ff */
[----:B------:R-:W-:-:S06]  /*4d50*/  FSEL R36, R36, -8.06006814911005101289e+34, !P0 ;  /* 0xf9785eba24247808 */ /* 0x000fcc0004000000 */
[----:B--2---:R-:W-:-:S08]  /*4d60*/  DFMA R8, R42, R36, R8 ;  /* 0x000000242a08722b */ /* 0x004fd00000000008 */
[----:B------:R-:W-:Y:S02]  /*4d70*/  DFMA R10, R42, R8, R10 ;  /* 0x000000082a0a722b */ /* 0x000fe4000000000a */
[----:B0-----:R-:W-:-:S06]  /*4d80*/  DFMA R8, -R28, R40, 1 ;  /* 0x3ff000001c08742b */ /* 0x001fcc0000000128 */
[----:B---3--:R-:W-:Y:S02]  /*4d90*/  DFMA R10, R42, R10, R12 ;  /* 0x0000000a2a0a722b */ /* 0x008fe4000000000c */
[----:B------:R-:W-:-:S06]  /*4da0*/  DFMA R8, R8, R8, R8 ;  /* 0x000000080808722b */ /* 0x000fcc0000000008 */
[----:B------:R-:W-:Y:S02]  /*4db0*/  DFMA R14, R42, R10, R14 ;  /* 0x0000000a2a0e722b */ /* 0x000fe4000000000e */
[----:B------:R-:W-:Y:S01]  /*4dc0*/  DFMA R8, R40, R8, R40 ;  /* 0x000000082808722b */ /* 0x000fe20000000028 */
[----:B------:R-:W-:-:S05]  /*4dd0*/  IMAD.IADD R10, R6, 0x1, -R7 ;  /* 0x00000001060a7824 */ /* 0x000fca00078e0a07 */
[----:B----4-:R-:W-:Y:S01]  /*4de0*/  DFMA R14, R42, R14, R16 ;  /* 0x0000000e2a0e722b */ /* 0x010fe20000000010 */
[----:B------:R-:W0:Y:S01]  /*4df0*/  I2F.F64 R10, R10 ;  /* 0x0000000a000a7312 */ /* 0x000e220000201c00 */
[----:B------:R-:W-:-:S06]  /*4e00*/  DFMA R6, -R28, R8, 1 ;  /* 0x3ff000001c06742b */ /* 0x000fcc0000000108 */
[----:B------:R-:W-:Y:S02]  /*4e10*/  DFMA R14, R42, R14, R18 ;  /* 0x0000000e2a0e722b */ /* 0x000fe40000000012 */
[----:B------:R-:W-:-:S06]  /*4e20*/  DFMA R6, R8, R6, R8 ;  /* 0x000000060806722b */ /* 0x000fcc0000000008 */
[----:B------:R-:W-:Y:S01]  /*4e30*/  DFMA R34, R14, R34, R34 ;  /* 0x000000220e22722b */ /* 0x000fe20000000022 */
[----:B0-----:R-:W-:Y:S01]  /*4e40*/  FSETP.GEU.AND P1, PT, |R11|, 6.5827683646048100446e-37, PT ;  /* 0x036000000b00780b */ /* 0x001fe20003f2e200 */
[----:B------:R-:W-:Y:S02]  /*4e50*/  DMUL R8, R10, R6 ;  /* 0x000000060a087228 */ /* 0x000fe40000000000 */
[----:B------:R-:W-:-:S06]  /*4e60*/  DFMA R14, R42, R14, 1 ;  /* 0x3ff000002a0e742b */ /* 0x000fcc000000000e */
[----:B------:R-:W-:-:S04]  /*4e70*/  DFMA R12, -R28, R8, R10 ;  /* 0x000000081c0c722b */ /* 0x000fc8000000010a */
[----:B------:R-:W-:Y:S02]  /*4e80*/  FSEL R14, R14, R34, !P0 ;  /* 0x000000220e0e7208 */ /* 0x000fe40004000000 */
[----:B------:R-:W-:Y:S02]  /*4e90*/  FSEL R15, R15, R35, !P0 ;  /* 0x000000230f0f7208 */ /* 0x000fe40004000000 */
[----:B------:R-:W-:Y:S01]  /*4ea0*/  DFMA R6, R6, R12, R8 ;  /* 0x0000000c0606722b */ /* 0x000fe20000000008 */
[----:B------:R-:W-:-:S03]  /*4eb0*/  LOP3.LUT P0, RZ, R38, 0x2, RZ, 0xc0, !PT ;  /* 0x0000000226ff7812 */ /* 0x000fc6000780c0ff */
[----:B------:R-:W-:-:S06]  /*4ec0*/  DADD R8, RZ, -R14 ;  /* 0x00000000ff087229 */ /* 0x000fcc000000080e */
[----:B------:R-:W-:-:S04]  /*4ed0*/  FFMA R12, RZ, R29, R7 ;  /* 0x0000001dff0c7223 */ /* 0x000fc80000000007 */
[----:B------:R-:W-:Y:S02]  /*4ee0*/  FSEL R8, R14, R8, !P0 ;  /* 0x000000080e087208 */ /* 0x000fe40004000000 */
[----:B------:R-:W-:Y:S02]  /*4ef0*/  FSEL R9, R15, R9, !P0 ;  /* 0x000000090f097208 */ /* 0x000fe40004000000 */
[----:B------:R-:W-:-:S04]  /*4f00*/  FSETP.GT.AND P0, PT, |R12|, 1.469367938527859385e-39, PT ;  /* 0x001000000c00780b */ /* 0x000fc80003f04200 */
[----:B------:R-:W-:-:S09]  /*4f10*/  DMUL R30, R30, -R8 ;  /* 0x800000081e1e7228 */ /* 0x000fd20000000000 */
[----:B------:R-:W-:Y:S05]  /*4f20*/  @P0 BRA P1, `(.L_x_77) ;  /* 0x0000000000200947 */ /* 0x000fea0000800000 */
[----:B------:R-:W-:Y:S01]  /*4f30*/  IMAD.MOV.U32 R12, RZ, RZ, R11 ;  /* 0x000000ffff0c7224 */ /* 0x000fe200078e000b */
[----:B------:R-:W-:Y:S01]  /*4f40*/  MOV R8, 0x4f90 ;  /* 0x00004f9000087802 */ /* 0x000fe20000000f00 */
[----:B------:R-:W-:Y:S02]  /*4f50*/  IMAD.MOV.U32 R13, RZ, RZ, R10 ;  /* 0x000000ffff0d7224 */ /* 0x000fe400078e000a */
[----:B------:R-:W-:Y:S02]  /*4f60*/  IMAD.MOV.U32 R9, RZ, RZ, R28 ;  /* 0x000000ffff097224 */ /* 0x000fe400078e001c */
[----:B------:R-:W-:-:S07]  /*4f70*/  IMAD.MOV.U32 R11, RZ, RZ, R29 ;  /* 0x000000ffff0b7224 */ /* 0x000fce00078e001d */
[----:B------:R-:W-:Y:S05]  /*4f80*/  CALL.REL.NOINC `($__internal_0_$__cuda_sm20_div_rn_f64_full) ;  /* 0x0000000800a07944 */ /* 0x000fea0003c00000 */
[----:B------:R-:W-:Y:S02]  /*4f90*/  IMAD.MOV.U32 R6, RZ, RZ, R10 ;  /* 0x000000ffff067224 */ /* 0x000fe400078e000a */
[----:B------:R-:W-:-:S07]  /*4fa0*/  IMAD.MOV.U32 R7, RZ, RZ, R9 ;  /* 0x000000ffff077224 */ /* 0x000fce00078e0009 */
.L_x_77:
[----:B------:R-:W-:Y:S05]  /*4fb0*/  BSYNC.RECONVERGENT B3 ;  /* 0x0000000000037941 */ /* 0x000fea0003800200 */
.L_x_76:
[----:B------:R-:W-:Y:S01]  /*4fc0*/  DADD R12, -RZ, |R6| ;  /* 0x00000000ff0c7229 */ /* 0x000fe20000000506 */
[----:B------:R-:W-:Y:S01]  /*4fd0*/  BSSY.RECONVERGENT B2, `(.L_x_78) ;  /* 0x0000006000027945 */ /* 0x000fe20003800200 */
[----:B------:R-:W-:Y:S01]  /*4fe0*/  IMAD.MOV.U32 R8, RZ, RZ, 0x40000000 ;  /* 0x40000000ff087424 */ /* 0x000fe200078e00ff */
[----:B------:R-:W-:-:S07]  /*4ff0*/  MOV R9, 0x5030 ;  /* 0x0000503000097802 */ /* 0x000fce0000000f00 */
[----:B------:R-:W-:Y:S02]  /*5000*/  IMAD.MOV.U32 R11, RZ, RZ, R12 ;  /* 0x000000ffff0b7224 */ /* 0x000fe400078e000c */
[----:B------:R-:W-:-:S07]  /*5010*/  IMAD.MOV.U32 R10, RZ, RZ, R13 ;  /* 0x000000ffff0a7224 */ /* 0x000fce00078e000d */
[----:B------:R-:W-:Y:S05]  /*5020*/  CALL.REL.NOINC `($_Z25CIEDE2000DifferenceKernelPhS_S_iiPd$__internal_accurate_pow) ;  /* 0x0000001000b87944 */ /* 0x000fea0003c00000 */
[----:B------:R-:W-:Y:S05]  /*5030*/  BSYNC.RECONVERGENT B2 ;  /* 0x0000000000027941 */ /* 0x000fea0003800200 */
.L_x_78:
[----:B------:R-:W0:Y:S01]  /*5040*/  MUFU.RCP64H R13, R27 ;  /* 0x0000001b000d7308 */ /* 0x000e220000001800 */
[----:B------:R-:W-:Y:S01]  /*5050*/  IMAD.MOV.U32 R12, RZ, RZ, 0x1 ;  /* 0x00000001ff0c7424 */ /* 0x000fe200078e00ff */
[----:B------:R-:W-:Y:S01]  /*5060*/  DADD R20, R20, -R22 ;  /* 0x0000000014147229 */ /* 0x000fe20000000816 */
[----:B------:R-:W-:Y:S01]  /*5070*/  BSSY.RECONVERGENT B2, `(.L_x_79) ;  /* 0x000001a000027945 */ /* 0x000fe20003800200 */
[C---:B------:R-:W-:Y:S02]  /*5080*/  DSETP.NEU.AND P3, PT, R6.reuse, RZ, PT ;  /* 0x000000ff0600722a */ /* 0x040fe40003f6d000 */
[----:B------:R-:W-:-:S04]  /*5090*/  DSETP.NEU.AND P1, PT, R6, 1, PT ;  /* 0x3ff000000600742a */ /* 0x000fc80003f2d000 */
[----:B------:R-:W-:Y:S02]  /*50a0*/  FSEL R10, R10, RZ, P3 ;  /* 0x000000ff0a0a7208 */ /* 0x000fe40001800000 */
[----:B------:R-:W-:Y:S02]  /*50b0*/  FSETP.GEU.AND P2, PT, |R21|, 6.5827683646048100446e-37, PT ;  /* 0x036000001500780b */ /* 0x000fe40003f4e200 */
[----:B------:R-:W-:Y:S01]  /*50c0*/  FSEL R11, R8, RZ, P3 ;  /* 0x000000ff080b7208 */ /* 0x000fe20001800000 */
[----:B0-----:R-:W-:-:S08]  /*50d0*/  DFMA R14, -R26, R12, 1 ;  /* 0x3ff000001a0e742b */ /* 0x001fd0000000010c */
[----:B------:R-:W-:-:S08]  /*50e0*/  DFMA R14, R14, R14, R14 ;  /* 0x0000000e0e0e722b */ /* 0x000fd0000000000e */
[----:B------:R-:W-:-:S08]  /*50f0*/  DFMA R14, R12, R14, R12 ;  /* 0x0000000e0c0e722b */ /* 0x000fd0000000000c */
[----:B------:R-:W-:-:S08]  /*5100*/  DFMA R12, -R26, R14, 1 ;  /* 0x3ff000001a0c742b */ /* 0x000fd0000000010e */
[----:B------:R-:W-:Y:S02]  /*5110*/  DFMA R14, R14, R12, R14 ;  /* 0x0000000c0e0e722b */ /* 0x000fe4000000000e */
[----:B------:R-:W-:-:S06]  /*5120*/  DADD R12, R6, 2 ;  /* 0x40000000060c7429 */ /* 0x000fcc0000000000 */
[----:B------:R-:W-:-:S04]  /*5130*/  DMUL R18, R20, R14 ;  /* 0x0000000e14127228 */ /* 0x000fc80000000000 */
[----:B------:R-:W-:-:S04]  /*5140*/  LOP3.LUT R12, R13, 0x7ff00000, RZ, 0xc0, !PT ;  /* 0x7ff000000d0c7812 */ /* 0x000fc800078ec0ff */
[----:B------:R-:W-:Y:S01]  /*5150*/  DFMA R16, -R26, R18, R20 ;  /* 0x000000121a10722b */ /* 0x000fe20000000114 */
[----:B------:R-:W-:-:S07]  /*5160*/  ISETP.NE.AND P4, PT, R12, 0x7ff00000, PT ;  /* 0x7ff000000c00780c */ /* 0x000fce0003f85270 */
[----:B------:R-:W-:-:S10]  /*5170*/  DFMA R18, R14, R16, R18 ;  /* 0x000000100e12722b */ /* 0x000fd40000000012 */
[----:B------:R-:W-:-:S05]  /*5180*/  FFMA R9, RZ, R27, R19 ;  /* 0x0000001bff097223 */ /* 0x000fca0000000013 */
[----:B------:R-:W-:Y:S01]  /*5190*/  FSETP.GT.AND P0, PT, |R9|, 1.469367938527859385e-39, PT ;  /* 0x001000000900780b */ /* 0x000fe20003f04200 */
[----:B------:R-:W-:-:S12]  /*51a0*/  @P4 BRA `(.L_x_80) ;  /* 0x0000000000184947 */ /* 0x000fd80003800000 */
[----:B------:R-:W-:-:S14]  /*51b0*/  DSETP.NAN.AND P3, PT, R6, R6, PT ;  /* 0x000000060600722a */ /* 0x000fdc0003f68000 */
[----:B------:R-:W-:Y:S01]  /*51c0*/  @P3 DADD R10, R6, 2 ;  /* 0x40000000060a3429 */ /* 0x000fe20000000000 */
[----:B------:R-:W-:Y:S10]  /*51d0*/  @P3 BRA `(.L_x_80) ;  /* 0x00000000000c3947 */ /* 0x000ff40003800000 */
[----:B------:R-:W-:-:S14]  /*51e0*/  DSETP.NEU.AND P3, PT, |R6|, +INF , PT ;  /* 0x7ff000000600742a */ /* 0x000fdc0003f6d200 */
[----:B------:R-:W-:Y:S02]  /*51f0*/  @!P3 IMAD.MOV.U32 R10, RZ, RZ, 0x0 ;  /* 0x00000000ff0ab424 */ /* 0x000fe400078e00ff */
[----:B------:R-:W-:-:S07]  /*5200*/  @!P3 IMAD.MOV.U32 R11, RZ, RZ, 0x7ff00000 ;  /* 0x7ff00000ff0bb424 */ /* 0x000fce00078e00ff */
.L_x_80:
[----:B------:R-:W-:Y:S05]  /*5210*/  BSYNC.RECONVERGENT B2 ;  /* 0x0000000000027941 */ /* 0x000fea0003800200 */
.L_x_79:
[----:B------:R-:W-:Y:S01]  /*5220*/  BSSY.RECONVERGENT B3, `(.L_x_81) ;  /* 0x000000c000037945 */ /* 0x000fe20003800200 */
[----:B------:R-:W-:Y:S02]  /*5230*/  FSEL R6, R10, RZ, P1 ;  /* 0x000000ff0a067208 */ /* 0x000fe40000800000 */
[----:B------:R-:W-:Y:S01]  /*5240*/  FSEL R7, R11, 1.875, P1 ;  /* 0x3ff000000b077808 */ /* 0x000fe20000800000 */
[----:B------:R-:W-:Y:S06]  /*5250*/  @P0 BRA P2, `(.L_x_82) ;  /* 0x0000000000200947 */ /* 0x000fec0001000000 */
[----:B------:R-:W-:Y:S01]  /*5260*/  MOV R13, R20 ;  /* 0x00000014000d7202 */ /* 0x000fe20000000f00 */
[----:B------:R-:W-:Y:S01]  /*5270*/  IMAD.MOV.U32 R12, RZ, RZ, R21 ;  /* 0x000000ffff0c7224 */ /* 0x000fe200078e0015 */
[----:B------:R-:W-:Y:S01]  /*5280*/  MOV R8, 0x52c0 ;  /* 0x000052c000087802 */ /* 0x000fe20000000f00 */
[----:B------:R-:W-:Y:S02]  /*5290*/  IMAD.MOV.U32 R9, RZ, RZ, R26 ;  /* 0x000000ffff097224 */ /* 0x000fe400078e001a */
[----:B------:R-:W-:-:S07]  /*52a0*/  IMAD.MOV.U32 R11, RZ, RZ, R27 ;  /* 0x000000ffff0b7224 */ /* 0x000fce00078e001b */
[----:B------:R-:W-:Y:S05]  /*52b0*/  CALL.REL.NOINC `($__internal_0_$__cuda_sm20_div_rn_f64_full) ;  /* 0x0000000400d47944 */ /* 0x000fea0003c00000 */
[----:B------:R-:W-:Y:S02]  /*52c0*/  IMAD.MOV.U32 R18, RZ, RZ, R10 ;  /* 0x000000ffff127224 */ /* 0x000fe400078e000a */
[----:B------:R-:W-:-:S07]  /*52d0*/  IMAD.MOV.U32 R19, RZ, RZ, R9 ;  /* 0x000000ffff137224 */ /* 0x000fce00078e0009 */
.L_x_82:
[----:B------:R-:W-:Y:S05]  /*52e0*/  BSYNC.RECONVERGENT B3 ;  /* 0x0000000000037941 */ /* 0x000fea0003800200 */
.L_x_81:
        /* <DEDUP_REMOVED lines=8> */
.L_x_83:
[----:B------:R-:W0:Y:S01]  /*5370*/  MUFU.RCP64H R13, R33 ;  /* 0x00000021000d7308 */ /* 0x000e220000001800 */
[----:B------:R-:W-:Y:S01]  /*5380*/  IMAD.MOV.U32 R12, RZ, RZ, 0x1 ;  /* 0x00000001ff0c7424 */ /* 0x000fe200078e00ff */
[C---:B------:R-:W-:Y:S01]  /*5390*/  DSETP.NEU.AND P0, PT, R18.reuse, RZ, PT ;  /* 0x000000ff1200722a */ /* 0x040fe20003f0d000 */
[----:B------:R-:W-:Y:S01]  /*53a0*/  BSSY.RECONVERGENT B2, `(.L_x_84) ;  /* 0x0000017000027945 */ /* 0x000fe20003800200 */
[----:B------:R-:W-:-:S04]  /*53b0*/  DSETP.NEU.AND P2, PT, R18, 1, PT ;  /* 0x3ff000001200742a */ /* 0x000fc80003f4d000 */
[----:B------:R-:W-:Y:S02]  /*53c0*/  FSEL R10, R10, RZ, P0 ;  /* 0x000000ff0a0a7208 */ /* 0x000fe40000000000 */
        /* <DEDUP_REMOVED lines=12> */
[----:B------:R-:W-:Y:S01]  /*5490*/  FFMA R12, RZ, R33, R17 ;  /* 0x00000021ff0c7223 */ /* 0x000fe20000000011 */
[----:B------:R-:W-:Y:S06]  /*54a0*/  @P1 BRA `(.L_x_85) ;  /* 0x0000000000181947 */ /* 0x000fec0003800000 */
[----:B------:R-:W-:-:S14]  /*54b0*/  DSETP.NAN.AND P0, PT, R18, R18, PT ;  /* 0x000000121200722a */ /* 0x000fdc0003f08000 */
[----:B------:R-:W-:Y:S01]  /*54c0*/  @P0 DADD R10, R18, 2 ;  /* 0x40000000120a0429 */ /* 0x000fe20000000000 */
[----:B------:R-:W-:Y:S10]  /*54d0*/  @P0 BRA `(.L_x_85) ;  /* 0x00000000000c0947 */ /* 0x000ff40003800000 */
[----:B------:R-:W-:-:S14]  /*54e0*/  DSETP.NEU.AND P0, PT, |R18|, +INF , PT ;  /* 0x7ff000001200742a */ /* 0x000fdc0003f0d200 */
[----:B------:R-:W-:Y:S02]  /*54f0*/  @!P0 IMAD.MOV.U32 R10, RZ, RZ, 0x0 ;  /* 0x00000000ff0a8424 */ /* 0x000fe400078e00ff */
[----:B------:R-:W-:-:S07]  /*5500*/  @!P0 IMAD.MOV.U32 R11, RZ, RZ, 0x7ff00000 ;  /* 0x7ff00000ff0b8424 */ /* 0x000fce00078e00ff */
.L_x_85:
[----:B------:R-:W-:Y:S05]  /*5510*/  BSYNC.RECONVERGENT B2 ;  /* 0x0000000000027941 */ /* 0x000fea0003800200 */
.L_x_84:
[----:B------:R-:W-:Y:S01]  /*5520*/  FSETP.GT.AND P0, PT, |R12|, 1.469367938527859385e-39, PT ;  /* 0x001000000c00780b */ /* 0x000fe20003f04200 */
[----:B------:R-:W-:Y:S01]  /*5530*/  BSSY.RECONVERGENT B3, `(.L_x_86) ;  /* 0x000000e000037945 */ /* 0x000fe20003800200 */
[----:B------:R-:W-:Y:S02]  /*5540*/  FSETP.GEU.AND P1, PT, |R25|, 6.5827683646048100446e-37, PT ;  /* 0x036000001900780b */ /* 0x000fe40003f2e200 */
[----:B------:R-:W-:Y:S02]  /*5550*/  FSEL R8, R10, RZ, P2 ;  /* 0x000000ff0a087208 */ /* 0x000fe40001000000 */
[----:B------:R-:W-:-:S06]  /*5560*/  FSEL R9, R11, 1.875, P2 ;  /* 0x3ff000000b097808 */ /* 0x000fcc0001000000 */
[----:B------:R-:W-:-:S03]  /*5570*/  DADD R6, R6, R8 ;  /* 0x0000000006067229 */ /* 0x000fc60000000008 */
[----:B------:R-:W-:Y:S08]  /*5580*/  @P0 BRA P1, `(.L_x_87) ;  /* 0x0000000000200947 */ /* 0x000ff00000800000 */
        /* <DEDUP_REMOVED lines=8> */
.L_x_87:
[----:B------:R-:W-:Y:S05]  /*5610*/  BSYNC.RECONVERGENT B3 ;  /* 0x0000000000037941 */ /* 0x000fea0003800200 */
.L_x_86:
[----:B------:R-:W-:Y:S01]  /*5620*/  DADD R12, -RZ, |R16| ;  /* 0x00000000ff0c7229 */ /* 0x000fe20000000510 */
[----:B------:R-:W-:Y:S01]  /*5630*/  BSSY.RECONVERGENT B2, `(.L_x_88) ;  /* 0x0000006000027945 */ /* 0x000fe20003800200 */
[----:B------:R-:W-:Y:S01]  /*5640*/  IMAD.MOV.U32 R8, RZ, RZ, 0x40000000 ;  /* 0x40000000ff087424 */ /* 0x000fe200078e00ff */
[----:B------:R-:W-:-:S07]  /*5650*/  MOV R9, 0x5690 ;  /* 0x0000569000097802 */ /* 0x000fce0000000f00 */
[----:B------:R-:W-:Y:S01]  /*5660*/  MOV R11, R12 ;  /* 0x0000000c000b7202 */ /* 0x000fe20000000f00 */
[----:B------:R-:W-:-:S07]  /*5670*/  IMAD.MOV.U32 R10, RZ, RZ, R13 ;  /* 0x000000ffff0a7224 */ /* 0x000fce00078e000d */
[----:B------:R-:W-:Y:S05]  /*5680*/  CALL.REL.NOINC `($_Z25CIEDE2000DifferenceKernelPhS_S_iiPd$__internal_accurate_pow) ;  /* 0x0000000c00207944 */ /* 0x000fea0003c00000 */
[----:B------:R-:W-:Y:S05]  /*5690*/  BSYNC.RECONVERGENT B2 ;  /* 0x0000000000027941 */ /* 0x000fea0003800200 */
.L_x_88:
[C---:B------:R-:W-:Y:S01]  /*56a0*/  DADD R12, R16.reuse, 2 ;  /* 0x40000000100c7429 */ /* 0x040fe20000000000 */
[----:B------:R-:W-:Y:S01]  /*56b0*/  BSSY.RECONVERGENT B2, `(.L_x_89) ;  /* 0x000000e000027945 */ /* 0x000fe20003800200 */
[C---:B------:R-:W-:Y:S02]  /*56c0*/  DSETP.NEU.AND P0, PT, R16.reuse, RZ, PT ;  /* 0x000000ff1000722a */ /* 0x040fe40003f0d000 */
[----:B------:R-:W-:-:S04]  /*56d0*/  DSETP.NEU.AND P2, PT, R16, 1, PT ;  /* 0x3ff000001000742a */ /* 0x000fc80003f4d000 */
        /* <DEDUP_REMOVED lines=11> */
.L_x_90:
[----:B------:R-:W-:Y:S05]  /*5790*/  BSYNC.RECONVERGENT B2 ;  /* 0x0000000000027941 */ /* 0x000fea0003800200 */
.L_x_89:
[----:B------:R-:W-:Y:S01]  /*57a0*/  FSEL R8, R10, RZ, P2 ;  /* 0x000000ff0a087208 */ /* 0x000fe20001000000 */
[----:B------:R-:W-:Y:S01]  /*57b0*/  DMUL R30, R30, R18 ;  /* 0x000000121e1e7228 */ /* 0x000fe20000000000 */
[----:B------:R-:W-:Y:S01]  /*57c0*/  FSEL R9, R11, 1.875, P2 ;  /* 0x3ff000000b097808 */ /* 0x000fe20001000000 */
[----:B------:R-:W-:Y:S05]  /*57d0*/  BSSY.RECONVERGENT B2, `(.L_x_91) ;  /* 0x000001a000027945 */ /* 0x000fea0003800200 */
[----:B------:R-:W-:Y:S01]  /*57e0*/  DADD R6, R6, R8 ;  /* 0x0000000006067229 */ /* 0x000fe20000000008 */
[----:B------:R-:W-:Y:S02]  /*57f0*/  IMAD.MOV.U32 R8, RZ, RZ, 0x0 ;  /* 0x00000000ff087424 */ /* 0x000fe400078e00ff */
[----:B------:R-:W-:-:S05]  /*5800*/  IMAD.MOV.U32 R9, RZ, RZ, 0x3fd80000 ;  /* 0x3fd80000ff097424 */ /* 0x000fca00078e00ff */
[----:B------:R-:W-:-:S06]  /*5810*/  DFMA R30, R30, R16, R6 ;  /* 0x000000101e1e722b */ /* 0x000fcc0000000006 */
        /* <DEDUP_REMOVED lines=21> */
.L_x_92:
[----:B------:R-:W-:Y:S05]  /*5970*/  BSYNC.RECONVERGENT B2 ;  /* 0x0000000000027941 */ /* 0x000fea0003800200 */
.L_x_91:
[----:B------:R-:W0:Y:S02]  /*5980*/  LDC.64 R6, c[0x0][0x3a0] ;  /* 0x0000e800ff067b82 */ /* 0x000e240000000a00 */
[----:B0-----:R-:W-:-:S05]  /*5990*/  IMAD.WIDE R4, R4, 0x8, R6 ;  /* 0x0000000804047825 */ /* 0x001fca00078e0206 */
[----:B------:R0:W-:Y:S02]  /*59a0*/  STG.E.64 desc[UR6][R4.64], R10 ;  /* 0x0000000a04007986 */ /* 0x0001e4000c101b06 */
.L_x_9:
[----:B--2-4-:R-:W-:Y:S05]  /*59b0*/  BSYNC.RECONVERGENT B0 ;  /* 0x0000000000007941 */ /* 0x014fea0003800200 */
.L_x_8:
[----:B------:R-:W-:-:S05]  /*59c0*/  IMAD R3, R0, UR5, R3 ;  /* 0x0000000500037c24 */ /* 0x000fca000f8e0203 */
[----:B------:R-:W-:-:S13]  /*59d0*/  ISETP.GE.AND P0, PT, R3, UR4, PT ;  /* 0x0000000403007c0c */ /* 0x000fda000bf06270 */
[----:B------:R-:W-:Y:S05]  /*59e0*/  @!P0 BRA `(.L_x_93) ;  /* 0xffffffa400d88947 */ /* 0x000fea000383ffff */
[----:B------:R-:W-:Y:S05]  /*59f0*/  BSYNC.RECONVERGENT B1 ;  /* 0x0000000000017941 */ /* 0x000fea0003800200 */
.L_x_7:
[----:B------:R-:W-:Y:S05]  /*5a00*/  EXIT ;  /* 0x000000000000794d */ /* 0x000fea0003800000 */
        .weak           $__internal_0_$__cuda_sm20_div_rn_f64_full
        .type           $__internal_0_$__cuda_sm20_div_rn_f64_full,@function
        .size           $__internal_0_$__cuda_sm20_div_rn_f64_full,($__internal_1_$__cuda_sm20_dsqrt_rn_f64_mediumpath_v1 - $__internal_0_$__cuda_sm20_div_rn_f64_full)
$__internal_0_$__cuda_sm20_div_rn_f64_full:
[C---:B------:R-:W-:Y:S01]  /*5a10*/  FSETP.GEU.AND P0, PT, |R11|.reuse, 1.469367938527859385e-39, PT ;  /* 0x001000000b00780b */ /* 0x040fe20003f0e200 */
[--C-:B------:R-:W-:Y:S01]  /*5a20*/  IMAD.MOV.U32 R10, RZ, RZ, R9.reuse ;  /* 0x000000ffff0a7224 */ /* 0x100fe200078e0009 */
[----:B------:R-:W-:Y:S01]  /*5a30*/  LOP3.LUT R16, R11, 0x800fffff, RZ, 0xc0, !PT ;  /* 0x800fffff0b107812 */ /* 0x000fe200078ec0ff */
[----:B------:R-:W-:Y:S01]  /*5a40*/  IMAD.MOV.U32 R35, RZ, RZ, R12 ;  /* 0x000000ffff237224 */ /* 0x000fe200078e000c */
[----:B------:R-:W-:Y:S01]  /*5a50*/  BSSY.RECONVERGENT B2, `(.L_x_94) ;  /* 0x000005b000027945 */ /* 0x000fe20003800200 */
[----:B------:R-:W-:Y:S01]  /*5a60*/  IMAD.MOV.U32 R36, RZ, RZ, 0x1 ;  /* 0x00000001ff247424 */ /* 0x000fe200078e00ff */
[----:B------:R-:W-:Y:S01]  /*5a70*/  LOP3.LUT R17, R16, 0x3ff00000, RZ, 0xfc, !PT ;  /* 0x3ff0000010117812 */ /* 0x000fe200078efcff */
[----:B------:R-:W-:Y:S01]  /*5a80*/  IMAD.MOV.U32 R16, RZ, RZ, R9 ;  /* 0x000000ffff107224 */ /* 0x000fe200078e0009 */
[C---:B------:R-:W-:Y:S01]  /*5a90*/  FSETP.GEU.AND P3, PT, |R35|.reuse, 1.469367938527859385e-39, PT ;  /* 0x001000002300780b */ /* 0x040fe20003f6e200 */
[----:B------:R-:W-:Y:S01]  /*5aa0*/  IMAD.MOV.U32 R34, RZ, RZ, R13 ;  /* 0x000000ffff227224 */ /* 0x000fe200078e000d */
[----:B------:R-:W-:-:S02]  /*5ab0*/  LOP3.LUT R9, R35, 0x7ff00000, RZ, 0xc0, !PT ;  /* 0x7ff0000023097812 */ /* 0x000fc400078ec0ff */
[----:B------:R-:W-:Y:S01]  /*5ac0*/  LOP3.LUT R13, R11, 0x7ff00000, RZ, 0xc0, !PT ;  /* 0x7ff000000b0d7812 */ /* 0x000fe200078ec0ff */
[----:B------:R-:W-:-:S03]  /*5ad0*/  @!P0 DMUL R16, R10, 8.98846567431157953865e+307 ;  /* 0x7fe000000a108828 */ /* 0x000fc60000000000 */
[----:B------:R-:W-:-:S03]  /*5ae0*/  ISETP.GE.U32.AND P2, PT, R9, R13, PT ;  /* 0x0000000d0900720c */ /* 0x000fc60003f46070 */
[----:B------:R-:W0:Y:S02]  /*5af0*/  MUFU.RCP64H R37, R17 ;  /* 0x0000001100257308 */ /* 0x000e240000001800 */
[----:B------:R-:W-:Y:S01]  /*5b00*/  @!P3 LOP3.LUT R12, R11, 0x7ff00000, RZ, 0xc0, !PT ;  /* 0x7ff000000b0cb812 */ /* 0x000fe200078ec0ff */
[----:B------:R-:W-:Y:S01]  /*5b10*/  @!P3 IMAD.MOV.U32 R38, RZ, RZ, RZ ;  /* 0x000000ffff26b224 */ /* 0x000fe200078e00ff */
[----:B------:R-:W-:Y:S02]  /*5b20*/  @!P0 LOP3.LUT R13, R17, 0x7ff00000, RZ, 0xc0, !PT ;  /* 0x7ff00000110d8812 */ /* 0x000fe400078ec0ff */
[----:B------:R-:W-:Y:S02]  /*5b30*/  @!P3 ISETP.GE.U32.AND P4, PT, R9, R12, PT ;  /* 0x0000000c0900b20c */ /* 0x000fe40003f86070 */
[----:B------:R-:W-:-:S04]  /*5b40*/  MOV R12, 0x1ca00000 ;  /* 0x1ca00000000c7802 */ /* 0x000fc80000000f00 */
[C---:B------:R-:W-:Y:S02]  /*5b50*/  @!P3 SEL R15, R12.reuse, 0x63400000, !P4 ;  /* 0x634000000c0fb807 */ /* 0x040fe40006000000 */
[----:B------:R-:W-:Y:S02]  /*5b60*/  SEL R14, R12, 0x63400000, !P2 ;  /* 0x634000000c0e7807 */ /* 0x000fe40005000000 */
[----:B------:R-:W-:Y:S01]  /*5b70*/  @!P3 LOP3.LUT R15, R15, 0x80000000, R35, 0xf8, !PT ;  /* 0x800000000f0fb812 */ /* 0x000fe200078ef823 */
[----:B0-----:R-:W-:-:S03]  /*5b80*/  DFMA R40, R36, -R16, 1 ;  /* 0x3ff000002428742b */ /* 0x001fc60000000810 */
[----:B------:R-:W-:-:S05]  /*5b90*/  @!P3 LOP3.LUT R39, R15, 0x100000, RZ, 0xfc, !PT ;  /* 0x001000000f27b812 */ /* 0x000fca00078efcff */
[----:B------:R-:W-:-:S08]  /*5ba0*/  DFMA R40, R40, R40, R40 ;  /* 0x000000282828722b */ /* 0x000fd00000000028 */
[----:B------:R-:W-:Y:S01]  /*5bb0*/  DFMA R40, R36, R40, R36 ;  /* 0x000000282428722b */ /* 0x000fe20000000024 */
[----:B------:R-:W-:Y:S01]  /*5bc0*/  LOP3.LUT R37, R14, 0x800fffff, R35, 0xf8, !PT ;  /* 0x800fffff0e257812 */ /* 0x000fe200078ef823 */
[----:B------:R-:W-:-:S06]  /*5bd0*/  IMAD.MOV.U32 R36, RZ, RZ, R34 ;  /* 0x000000ffff247224 */ /* 0x000fcc00078e0022 */
[----:B------:R-:W-:Y:S02]  /*5be0*/  DFMA R14, R40, -R16, 1 ;  /* 0x3ff00000280e742b */ /* 0x000fe40000000810 */
[----:B------:R-:W-:-:S06]  /*5bf0*/  @!P3 DFMA R36, R36, 2, -R38 ;  /* 0x400000002424b82b */ /* 0x000fcc0000000826 */
[----:B------:R-:W-:Y:S01]  /*5c00*/  DFMA R40, R40, R14, R40 ;  /* 0x0000000e2828722b */ /* 0x000fe20000000028 */
[----:B------:R-:W-:-:S03]  /*5c10*/  IMAD.MOV.U32 R14, RZ, RZ, R9 ;  /* 0x000000ffff0e7224 */ /* 0x000fc600078e0009 */
[----:B------:R-:W-:-:S04]  /*5c20*/  @!P3 LOP3.LUT R14, R37, 0x7ff00000, RZ, 0xc0, !PT ;  /* 0x7ff00000250eb812 */ /* 0x000fc800078ec0ff */
[----:B------:R-:W-:Y:S01]  /*5c30*/  DMUL R38, R40, R36 ;  /* 0x0000002428267228 */ /* 0x000fe20000000000 */
[----:B------:R-:W-:-:S05]  /*5c40*/  VIADD R15, R14, 0xffffffff ;  /* 0xffffffff0e0f7836 */ /* 0x000fca0000000000 */
[----:B------:R-:W-:Y:S01]  /*5c50*/  ISETP.GT.U32.AND P0, PT, R15, 0x7feffffe, PT ;  /* 0x7feffffe0f00780c */ /* 0x000fe20003f04070 */
[----:B------:R-:W-:Y:S01]  /*5c60*/  VIADD R15, R13, 0xffffffff ;  /* 0xffffffff0d0f7836 */ /* 0x000fe20000000000 */
[----:B------:R-:W-:-:S04]  /*5c70*/  DFMA R42, R38, -R16, R36 ;  /* 0x80000010262a722b */ /* 0x000fc80000000024 */
[----:B------:R-:W-:-:S04]  /*5c80*/  ISETP.GT.U32.OR P0, PT, R15, 0x7feffffe, P0 ;  /* 0x7feffffe0f00780c */ /* 0x000fc80000704470 */
[----:B------:R-:W-:-:S09]  /*5c90*/  DFMA R38, R40, R42, R38 ;  /* 0x0000002a2826722b */ /* 0x000fd20000000026 */
[----:B------:R-:W-:Y:S05]  /*5ca0*/  @P0 BRA `(.L_x_95) ;  /* 0x0000000000740947 */ /* 0x000fea0003800000 */
[----:B------:R-:W-:-:S04]  /*5cb0*/  LOP3.LUT R13, R11, 0x7ff00000, RZ, 0xc0, !PT ;  /* 0x7ff000000b0d7812 */ /* 0x000fc800078ec0ff */
[CC--:B------:R-:W-:Y:S02]  /*5cc0*/  VIADDMNMX R14, R9.reuse, -R13.reuse, 0xb9600000, !PT ;  /* 0xb9600000090e7446 */ /* 0x0c0fe4000780090d */
[----:B------:R-:W-:Y:S02]  /*5cd0*/  ISETP.GE.U32.AND P0, PT, R9, R13, PT ;  /* 0x0000000d0900720c */ /* 0x000fe40003f06070 */
[----:B------:R-:W-:Y:S02]  /*5ce0*/  VIMNMX R14, PT, PT, R14, 0x46a00000, PT ;  /* 0x46a000000e0e7848 */ /* 0x000fe40003fe0100 */
[----:B------:R-:W-:-:S05]  /*5cf0*/  SEL R12, R12, 0x63400000, !P0 ;  /* 0x634000000c0c7807 */ /* 0x000fca0004000000 */
[----:B------:R-:W-:Y:S02]  /*5d00*/  IMAD.IADD R12, R14, 0x1, -R12 ;  /* 0x000000010e0c7824 */ /* 0x000fe400078e0a0c */
[----:B------:R-:W-:Y:S02]  /*5d10*/  IMAD.MOV.U32 R14, RZ, RZ, RZ ;  /* 0x000000ffff0e7224 */ /* 0x000fe400078e00ff */
[----:B------:R-:W-:-:S06]  /*5d20*/  VIADD R15, R12, 0x7fe00000 ;  /* 0x7fe000000c0f7836 */ /* 0x000fcc0000000000 */
[----:B------:R-:W-:-:S10]  /*5d30*/  DMUL R40, R38, R14 ;  /* 0x0000000e26287228 */ /* 0x000fd40000000000 */
[----:B------:R-:W-:-:S13]  /*5d40*/  FSETP.GTU.AND P0, PT, |R41|, 1.469367938527859385e-39, PT ;  /* 0x001000002900780b */ /* 0x000fda0003f0c200 */
[----:B------:R-:W-:Y:S05]  /*5d50*/  @P0 BRA `(.L_x_96) ;  /* 0x0000000000a80947 */ /* 0x000fea0003800000 */
[----:B------:R-:W-:-:S06]  /*5d60*/  DFMA R16, R38, -R16, R36 ;  /* 0x800000102610722b */ /* 0x000fcc0000000024 */
[----:B------:R-:W-:-:S04]  /*5d70*/  IMAD.MOV.U32 R16, RZ, RZ, RZ ;  /* 0x000000ffff107224 */ /* 0x000fc800078e00ff */
[C---:B------:R-:W-:Y:S02]  /*5d80*/  FSETP.NEU.AND P0, PT, R17.reuse, RZ, PT ;  /* 0x000000ff1100720b */ /* 0x040fe40003f0d000 */
[----:B------:R-:W-:-:S04]  /*5d90*/  LOP3.LUT R10, R17, 0x80000000, R11, 0x48, !PT ;  /* 0x80000000110a7812 */ /* 0x000fc800078e480b */
[----:B------:R-:W-:-:S07]  /*5da0*/  LOP3.LUT R17, R10, R15, RZ, 0xfc, !PT ;  /* 0x0000000f0a117212 */ /* 0x000fce00078efcff */
[----:B------:R-:W-:Y:S05]  /*5db0*/  @!P0 BRA `(.L_x_96) ;  /* 0x0000000000908947 */ /* 0x000fea0003800000 */
[----:B------:R-:W-:Y:S01]  /*5dc0*/  IMAD.MOV R15, RZ, RZ, -R12 ;  /* 0x000000ffff0f7224 */ /* 0x000fe200078e0a0c */
[----:B------:R-:W-:Y:S01]  /*5dd0*/  IADD3 R12, PT, PT, -R12, -0x43300000, RZ ;  /* 0xbcd000000c0c7810 */ /* 0x000fe20007ffe1ff */
[----:B------:R-:W-:-:S06]  /*5de0*/  IMAD.MOV.U32 R14, RZ, RZ, RZ ;  /* 0x000000ffff0e7224 */ /* 0x000fcc00078e00ff */
[----:B------:R-:W-:Y:S02]  /*5df0*/  DFMA R14, R40, -R14, R38 ;  /* 0x8000000e280e722b */ /* 0x000fe40000000026 */
[----:B------:R-:W-:-:S08]  /*5e00*/  DMUL.RP R38, R38, R16 ;  /* 0x0000001026267228 */ /* 0x000fd00000008000 */
[----:B------:R-:W-:Y:S02]  /*5e10*/  FSETP.NEU.AND P0, PT, |R15|, R12, PT ;  /* 0x0000000c0f00720b */ /* 0x000fe40003f0d200 */
[----:B------:R-:W-:Y:S02]  /*5e20*/  LOP3.LUT R10, R39, R10, RZ, 0x3c, !PT ;  /* 0x0000000a270a7212 */ /* 0x000fe400078e3cff */
[----:B------:R-:W-:Y:S02]  /*5e30*/  FSEL R9, R38, R40, !P0 ;  /* 0x0000002826097208 */ /* 0x000fe40004000000 */
[----:B------:R-:W-:-:S03]  /*5e40*/  FSEL R10, R10, R41, !P0 ;  /* 0x000000290a0a7208 */ /* 0x000fc60004000000 */
[----:B------:R-:W-:Y:S02]  /*5e50*/  IMAD.MOV.U32 R40, RZ, RZ, R9 ;  /* 0x000000ffff287224 */ /* 0x000fe400078e0009 */
[----:B------:R-:W-:Y:S01]  /*5e60*/  IMAD.MOV.U32 R41, RZ, RZ, R10 ;  /* 0x000000ffff297224 */ /* 0x000fe200078e000a */
[----:B------:R-:W-:Y:S06]  /*5e70*/  BRA `(.L_x_96) ;  /* 0x0000000000607947 */ /* 0x000fec0003800000 */
.L_x_95:
[----:B------:R-:W-:-:S14]  /*5e80*/  DSETP.NAN.AND P0, PT, R34, R34, PT ;  /* 0x000000222200722a */ /* 0x000fdc0003f08000 */
[----:B------:R-:W-:Y:S05]  /*5e90*/  @P0 BRA `(.L_x_97) ;  /* 0x00000000004c0947 */ /* 0x000fea0003800000 */
[----:B------:R-:W-:-:S14]  /*5ea0*/  DSETP.NAN.AND P0, PT, R10, R10, PT ;  /* 0x0000000a0a00722a */ /* 0x000fdc0003f08000 */
[----:B------:R-:W-:Y:S05]  /*5eb0*/  @P0 BRA `(.L_x_98) ;  /* 0x0000000000340947 */ /* 0x000fea0003800000 */
[----:B------:R-:W-:Y:S01]  /*5ec0*/  ISETP.NE.AND P0, PT, R14, R13, PT ;  /* 0x0000000d0e00720c */ /* 0x000fe20003f05270 */
[----:B------:R-:W-:Y:S02]  /*5ed0*/  IMAD.MOV.U32 R40, RZ, RZ, 0x0 ;  /* 0x00000000ff287424 */ /* 0x000fe400078e00ff */
[----:B------:R-:W-:-:S10]  /*5ee0*/  IMAD.MOV.U32 R41, RZ, RZ, -0x80000 ;  /* 0xfff80000ff297424 */ /* 0x000fd400078e00ff */
[----:B------:R-:W-:Y:S05]  /*5ef0*/  @!P0 BRA `(.L_x_96) ;  /* 0x0000000000408947 */ /* 0x000fea0003800000 */
[----:B------:R-:W-:Y:S02]  /*5f00*/  ISETP.NE.AND P0, PT, R14, 0x7ff00000, PT ;  /* 0x7ff000000e00780c */ /* 0x000fe40003f05270 */
[----:B------:R-:W-:Y:S02]  /*5f10*/  LOP3.LUT R10, R35, 0x80000000, R11, 0x48, !PT ;  /* 0x80000000230a7812 */ /* 0x000fe400078e480b */
[----:B------:R-:W-:-:S13]  /*5f20*/  ISETP.EQ.OR P0, PT, R13, RZ, !P0 ;  /* 0x000000ff0d00720c */ /* 0x000fda0004702670 */
[----:B------:R-:W-:Y:S01]  /*5f30*/  @P0 LOP3.LUT R9, R10, 0x7ff00000, RZ, 0xfc, !PT ;  /* 0x7ff000000a090812 */ /* 0x000fe200078efcff */
[----:B------:R-:W-:Y:S02]  /*5f40*/  @!P0 IMAD.MOV.U32 R40, RZ, RZ, RZ ;  /* 0x000000ffff288224 */ /* 0x000fe400078e00ff */
[----:B------:R-:W-:Y:S01]  /*5f50*/  @!P0 IMAD.MOV.U32 R41, RZ, RZ, R10 ;  /* 0x000000ffff298224 */ /* 0x000fe200078e000a */
[----:B------:R-:W-:Y:S01]  /*5f60*/  @P0 MOV R41, R9 ;  /* 0x0000000900290202 */ /* 0x000fe20000000f00 */
[----:B------:R-:W-:Y:S01]  /*5f70*/  @P0 IMAD.MOV.U32 R40, RZ, RZ, RZ ;  /* 0x000000ffff280224 */ /* 0x000fe200078e00ff */
[----:B------:R-:W-:Y:S06]  /*5f80*/  BRA `(.L_x_96) ;  /* 0x00000000001c7947 */ /* 0x000fec0003800000 */
.L_x_98:
[----:B------:R-:W-:Y:S01]  /*5f90*/  LOP3.LUT R9, R11, 0x80000, RZ, 0xfc, !PT ;  /* 0x000800000b097812 */ /* 0x000fe200078efcff */
[----:B------:R-:W-:-:S04]  /*5fa0*/  IMAD.MOV.U32 R40, RZ, RZ, R10 ;  /* 0x000000ffff287224 */ /* 0x000fc800078e000a */
[----:B------:R-:W-:Y:S01]  /*5fb0*/  IMAD.MOV.U32 R41, RZ, RZ, R9 ;  /* 0x000000ffff297224 */ /* 0x000fe200078e0009 */
[----:B------:R-:W-:Y:S06]  /*5fc0*/  BRA `(.L_x_96) ;  /* 0x00000000000c7947 */ /* 0x000fec0003800000 */
.L_x_97:
[----:B------:R-:W-:Y:S01]  /*5fd0*/  LOP3.LUT R9, R35, 0x80000, RZ, 0xfc, !PT ;  /* 0x0008000023097812 */ /* 0x000fe200078efcff */
[----:B------:R-:W-:-:S04]  /*5fe0*/  IMAD.MOV.U32 R40, RZ, RZ, R34 ;  /* 0x000000ffff287224 */ /* 0x000fc800078e0022 */
[----:B------:R-:W-:-:S07]  /*5ff0*/  IMAD.MOV.U32 R41, RZ, RZ, R9 ;  /* 0x000000ffff297224 */ /* 0x000fce00078e0009 */
.L_x_96:
[----:B------:R-:W-:Y:S05]  /*6000*/  BSYNC.RECONVERGENT B2 ;  /* 0x0000000000027941 */ /* 0x000fea0003800200 */
.L_x_94:
[----:B------:R-:W-:Y:S02]  /*6010*/  IMAD.MOV.U32 R12, RZ, RZ, R8 ;  /* 0x000000ffff0c7224 */ /* 0x000fe400078e0008 */
[----:B------:R-:W-:Y:S02]  /*6020*/  IMAD.MOV.U32 R13, RZ, RZ, 0x0 ;  /* 0x00000000ff0d7424 */ /* 0x000fe400078e00ff */
[----:B------:R-:W-:Y:S02]  /*6030*/  IMAD.MOV.U32 R10, RZ, RZ, R40 ;  /* 0x000000ffff0a7224 */ /* 0x000fe400078e0028 */
[----:B------:R-:W-:Y:S01]  /*6040*/  IMAD.MOV.U32 R9, RZ, RZ, R41 ;  /* 0x000000ffff097224 */ /* 0x000fe200078e0029 */
[----:B------:R-:W-:Y:S06]  /*6050*/  RET.REL.NODEC R12 `(_Z25CIEDE2000DifferenceKernelPhS_S_iiPd) ;  /* 0xffffff9c0ce87950 */ /* 0x000fec0003c3ffff */
        .weak           $__internal_1_$__cuda_sm20_dsqrt_rn_f64_mediumpath_v1
        .type           $__internal_1_$__cuda_sm20_dsqrt_rn_f64_mediumpath_v1,@function
        .size           $__internal_1_$__cuda_sm20_dsqrt_rn_f64_mediumpath_v1,($_Z25CIEDE2000DifferenceKernelPhS_S_iiPd$__internal_accurate_pow - $__internal_1_$__cuda_sm20_dsqrt_rn_f64_mediumpath_v1)
$__internal_1_$__cuda_sm20_dsqrt_rn_f64_mediumpath_v1:
[----:B------:R-:W-:Y:S01]  /*6060*/  ISETP.GE.U32.AND P0, PT, R16, -0x3400000, PT ;  /* 0xfcc000001000780c */ /* 0x000fe20003f06070 */
[----:B------:R-:W-:Y:S01]  /*6070*/  BSSY.RECONVERGENT B3, `(.L_x_99) ;  /* 0x0000024000037945 */ /* 0x000fe20003800200 */
[----:B------:R-:W-:-:S11]  /*6080*/  IMAD.MOV.U32 R16, RZ, RZ, R9 ;  /* 0x000000ffff107224 */ /* 0x000fd600078e0009 */
[----:B------:R-:W-:Y:S05]  /*6090*/  @!P0 BRA `(.L_x_100) ;  /* 0x0000000000208947 */ /* 0x000fea0003800000 */
[----:B------:R-:W-:-:S10]  /*60a0*/  DFMA.RM R14, R12, R16, R14 ;  /* 0x000000100c0e722b */ /* 0x000fd4000000400e */
[----:B------:R-:W-:-:S05]  /*60b0*/  IADD3 R12, P0, PT, R14, 0x1, RZ ;  /* 0x000000010e0c7810 */ /* 0x000fca0007f1e0ff */
[----:B------:R-:W-:-:S06]  /*60c0*/  IMAD.X R13, RZ, RZ, R15, P0 ;  /* 0x000000ffff0d7224 */ /* 0x000fcc00000e060f */
[----:B------:R-:W-:-:S08]  /*60d0*/  DFMA.RP R10, -R14, R12, R10 ;  /* 0x0000000c0e0a722b */ /* 0x000fd0000000810a */
[----:B------:R-:W-:-:S06]  /*60e0*/  DSETP.GT.AND P0, PT, R10, RZ, PT ;  /* 0x000000ff0a00722a */ /* 0x000fcc0003f04000 */
[----:B------:R-:W-:Y:S02]  /*60f0*/  FSEL R12, R12, R14, P0 ;  /* 0x0000000e0c0c7208 */ /* 0x000fe40000000000 */
[----:B------:R-:W-:Y:S01]  /*6100*/  FSEL R13, R13, R15, P0 ;  /* 0x0000000f0d0d7208 */ /* 0x000fe20000000000 */
[----:B------:R-:W-:Y:S06]  /*6110*/  BRA `(.L_x_101) ;  /* 0x0000000000647947 */ /* 0x000fec0003800000 */
.L_x_100:
[----:B------:R-:W-:-:S14]  /*6120*/  DSETP.NE.AND P0, PT, R10, RZ, PT ;  /* 0x000000ff0a00722a */ /* 0x000fdc0003f05000 */
[----:B------:R-:W-:Y:S05]  /*6130*/  @!P0 BRA `(.L_x_102) ;  /* 0x0000000000588947 */ /* 0x000fea0003800000 */
[----:B------:R-:W-:-:S13]  /*6140*/  ISETP.GE.AND P0, PT, R11, RZ, PT ;  /* 0x000000ff0b00720c */ /* 0x000fda0003f06270 */
[----:B------:R-:W-:Y:S02]  /*6150*/  @!P0 IMAD.MOV.U32 R12, RZ, RZ, 0x0 ;  /* 0x00000000ff0c8424 */ /* 0x000fe400078e00ff */
[----:B------:R-:W-:Y:S01]  /*6160*/  @!P0 IMAD.MOV.U32 R13, RZ, RZ, -0x80000 ;  /* 0xfff80000ff0d8424 */ /* 0x000fe200078e00ff */
[----:B------:R-:W-:Y:S06]  /*6170*/  @!P0 BRA `(.L_x_101) ;  /* 0x00000000004c8947 */ /* 0x000fec0003800000 */
[----:B------:R-:W-:-:S13]  /*6180*/  ISETP.GT.AND P0, PT, R11, 0x7fefffff, PT ;  /* 0x7fefffff0b00780c */ /* 0x000fda0003f04270 */
[----:B------:R-:W-:Y:S05]  /*6190*/  @P0 BRA `(.L_x_102) ;  /* 0x0000000000400947 */ /* 0x000fea0003800000 */
[----:B------:R-:W-:Y:S01]  /*61a0*/  DMUL R16, R10, 8.11296384146066816958e+31 ;  /* 0x469000000a107828 */ /* 0x000fe20000000000 */
[----:B------:R-:W-:Y:S02]  /*61b0*/  IMAD.MOV.U32 R14, RZ, RZ, RZ ;  /* 0x000000ffff0e7224 */ /* 0x000fe400078e00ff */
[----:B------:R-:W-:Y:S02]  /*61c0*/  IMAD.MOV.U32 R10, RZ, RZ, 0x0 ;  /* 0x00000000ff0a7424 */ /* 0x000fe400078e00ff */
[----:B------:R-:W-:Y:S01]  /*61d0*/  IMAD.MOV.U32 R11, RZ, RZ, 0x3fd80000 ;  /* 0x3fd80000ff0b7424 */ /* 0x000fe200078e00ff */
[----:B------:R-:W0:Y:S02]  /*61e0*/  MUFU.RSQ64H R15, R17 ;  /* 0x00000011000f7308 */ /* 0x000e240000001c00 */
[----:B0-----:R-:W-:-:S08]  /*61f0*/  DMUL R12, R14, R14 ;  /* 0x0000000e0e0c7228 */ /* 0x001fd00000000000 */
[----:B------:R-:W-:-:S08]  /*6200*/  DFMA R12, R16, -R12, 1 ;  /* 0x3ff00000100c742b */ /* 0x000fd0000000080c */
[----:B------:R-:W-:Y:S02]  /*6210*/  DFMA R10, R12, R10, 0.5 ;  /* 0x3fe000000c0a742b */ /* 0x000fe4000000000a */
[----:B------:R-:W-:-:S08]  /*6220*/  DMUL R12, R14, R12 ;  /* 0x0000000c0e0c7228 */ /* 0x000fd00000000000 */
[----:B------:R-:W-:-:S08]  /*6230*/  DFMA R12, R10, R12, R14 ;  /* 0x0000000c0a0c722b */ /* 0x000fd0000000000e */
[----:B------:R-:W-:Y:S02]  /*6240*/  DMUL R10, R16, R12 ;  /* 0x0000000c100a7228 */ /* 0x000fe40000000000 */
[----:B------:R-:W-:-:S06]  /*6250*/  VIADD R13, R13, 0xfff00000 ;  /* 0xfff000000d0d7836 */ /* 0x000fcc0000000000 */
[----:B------:R-:W-:-:S08]  /*6260*/  DFMA R16, R10, -R10, R16 ;  /* 0x8000000a0a10722b */ /* 0x000fd00000000010 */
[----:B------:R-:W-:-:S10]  /*6270*/  DFMA R12, R12, R16, R10 ;  /* 0x000000100c0c722b */ /* 0x000fd4000000000a */
[----:B------:R-:W-:Y:S01]  /*6280*/  VIADD R13, R13, 0xfcb00000 ;  /* 0xfcb000000d0d7836 */ /* 0x000fe20000000000 */
[----:B------:R-:W-:Y:S06]  /*6290*/  BRA `(.L_x_101) ;  /* 0x0000000000047947 */ /* 0x000fec0003800000 */
.L_x_102:
[----:B------:R-:W-:-:S11]  /*62a0*/  DADD R12, R10, R10 ;  /* 0x000000000a0c7229 */ /* 0x000fd6000000000a */
.L_x_101:
[----:B------:R-:W-:Y:S05]  /*62b0*/  BSYNC.RECONVERGENT B3 ;  /* 0x0000000000037941 */ /* 0x000fea0003800200 */
.L_x_99:
[----:B------:R-:W-:Y:S01]  /*62c0*/  IMAD.MOV.U32 R10, RZ, RZ, R12 ;  /* 0x000000ffff0a7224 */ /* 0x000fe200078e000c */
[----:B------:R-:W-:Y:S01]  /*62d0*/  MOV R9, R13 ;  /* 0x0000000d00097202 */ /* 0x000fe20000000f00 */
[----:B------:R-:W-:Y:S02]  /*62e0*/  IMAD.MOV.U32 R12, RZ, RZ, R8 ;  /* 0x000000ffff0c7224 */ /* 0x000fe400078e0008 */
[----:B------:R-:W-:-:S04]  /*62f0*/  IMAD.MOV.U32 R13, RZ, RZ, 0x0 ;  /* 0x00000000ff0d7424 */ /* 0x000fc800078e00ff */
[----:B------:R-:W-:Y:S05]  /*6300*/  RET.REL.NODEC R12 `(_Z25CIEDE2000DifferenceKernelPhS_S_iiPd) ;  /* 0xffffff9c0c3c7950 */ /* 0x000fea0003c3ffff */
        .type           $_Z25CIEDE2000DifferenceKernelPhS_S_iiPd$__internal_accurate_pow,@function
        .size           $_Z25CIEDE2000DifferenceKernelPhS_S_iiPd$__internal_accurate_pow,($_Z25CIEDE2000DifferenceKernelPhS_S_iiPd$__internal_trig_reduction_slowpathd - $_Z25CIEDE2000DifferenceKernelPhS_S_iiPd$__internal_accurate_pow)
$_Z25CIEDE2000DifferenceKernelPhS_S_iiPd$__internal_accurate_pow:
[----:B------:R-:W-:Y:S01]  /*6310*/  ISETP.GT.U32.AND P0, PT, R10, 0xfffff, PT ;  /* 0x000fffff0a00780c */ /* 0x000fe20003f04070 */
[----:B------:R-:W-:Y:S01]  /*6320*/  IMAD.MOV.U32 R12, RZ, RZ, R11 ;  /* 0x000000ffff0c7224 */ /* 0x000fe200078e000b */
[----:B------:R-:W-:Y:S01]  /*6330*/  UMOV UR16, 0x7d2cafe2 ;  /* 0x7d2cafe200107882 */ /* 0x000fe20000000000 */
[----:B------:R-:W-:Y:S01]  /*6340*/  IMAD.MOV.U32 R13, RZ, RZ, R10 ;  /* 0x000000ffff0d7224 */ /* 0x000fe200078e000a */
[----:B------:R-:W-:Y:S01]  /*6350*/  UMOV UR17, 0x3eb0f5ff ;  /* 0x3eb0f5ff00117882 */ /* 0x000fe20000000000 */
[----:B------:R-:W-:Y:S01]  /*6360*/  UMOV UR18, 0x3b39803f ;  /* 0x3b39803f00127882 */ /* 0x000fe20000000000 */
[----:B------:R-:W-:-:S07]  /*6370*/  UMOV UR19, 0x3c7abc9e ;  /* 0x3c7abc9e00137882 */ /* 0x000fce0000000000 */
[----:B------:R-:W-:Y:S01]  /*6380*/  @!P0 DMUL R14, R12, 1.80143985094819840000e+16 ;  /* 0x435000000c0e8828 */ /* 0x000fe20000000000 */
[----:B------:R-:W-:-:S09]  /*6390*/  IMAD.MOV.U32 R12, RZ, RZ, R10 ;  /* 0x000000ffff0c7224 */ /* 0x000fd200078e000a */
[----:B------:R-:W-:Y:S02]  /*63a0*/  @!P0 IMAD.MOV.U32 R12, RZ, RZ, R15 ;  /* 0x000000ffff0c8224 */ /* 0x000fe400078e000f */
[----:B------:R-:W-:-:S03]  /*63b0*/  @!P0 IMAD.MOV.U32 R11, RZ, RZ, R14 ;  /* 0x000000ffff0b8224 */ /* 0x000fc600078e000e */
[----:B------:R-:W-:Y:S01]  /*63c0*/  LOP3.LUT R12, R12, 0x800fffff, RZ, 0xc0, !PT ;  /* 0x800fffff0c0c7812 */ /* 0x000fe200078ec0ff */
[----:B------:R-:W-:-:S03]  /*63d0*/  IMAD.MOV.U32 R34, RZ, RZ, R11 ;  /* 0x000000ffff227224 */ /* 0x000fc600078e000b */
[----:B------:R-:W-:-:S04]  /*63e0*/  LOP3.LUT R12, R12, 0x3ff00000, RZ, 0xfc, !PT ;  /* 0x3ff000000c0c7812 */ /* 0x000fc800078efcff */
[----:B------:R-:W-:Y:S01]  /*63f0*/  ISETP.GE.U32.AND P1, PT, R12, 0x3ff6a09f, PT ;  /* 0x3ff6a09f0c00780c */ /* 0x000fe20003f26070 */
[----:B------:R-:W-:Y:S02]  /*6400*/  IMAD.MOV.U32 R35, RZ, RZ, R12 ;  /* 0x000000ffff237224 */ /* 0x000fe400078e000c */
[----:B------:R-:W-:-:S10]  /*6410*/  IMAD.MOV.U32 R12, RZ, RZ, RZ ;  /* 0x000000ffff0c7224 */ /* 0x000fd400078e00ff */
[----:B------:R-:W-:-:S04]  /*6420*/  @P1 VIADD R11, R35, 0xfff00000 ;  /* 0xfff00000230b1836 */ /* 0x000fc80000000000 */
[----:B------:R-:W-:Y:S01]  /*6430*/  @P1 IMAD.MOV.U32 R35, RZ, RZ, R11 ;  /* 0x000000ffff231224 */ /* 0x000fe200078e000b */
[----:B------:R-:W-:Y:S02]  /*6440*/  SHF.R.U32.HI R11, RZ, 0x14, R10 ;  /* 0x00000014ff0b7819 */ /* 0x000fe4000001160a */
[----:B------:R-:W-:-:S03]  /*6450*/  @!P0 LEA.HI R11, R15, 0xffffffca, RZ, 0xc ;  /* 0xffffffca0f0b8811 */ /* 0x000fc600078f60ff */
[C---:B------:R-:W-:Y:S02]  /*6460*/  DADD R28, R34.reuse, 1 ;  /* 0x3ff00000221c7429 */ /* 0x040fe40000000000 */
[----:B------:R-:W-:Y:S01]  /*6470*/  DADD R34, R34, -1 ;  /* 0xbff0000022227429 */ /* 0x000fe20000000000 */
[C---:B------:R-:W-:Y:S01]  /*6480*/  VIADD R10, R11.reuse, 0xfffffc01 ;  /* 0xfffffc010b0a7836 */ /* 0x040fe20000000000 */
[----:B------:R-:W-:Y:S01]  /*6490*/  @P1 IADD3 R10, PT, PT, R11, -0x3fe, RZ ;  /* 0xfffffc020b0a1810 */ /* 0x000fe20007ffe0ff */
[----:B------:R-:W-:Y:S01]  /*64a0*/  IMAD.MOV.U32 R11, RZ, RZ, 0x43300000 ;  /* 0x43300000ff0b7424 */ /* 0x000fe200078e00ff */
[----:B------:R-:W0:Y:S02]  /*64b0*/  MUFU.RCP64H R13, R29 ;  /* 0x0000001d000d7308 */ /* 0x000e240000001800 */
[----:B------:R-:W-:Y:S01]  /*64c0*/  LOP3.LUT R10, R10, 0x80000000, RZ, 0x3c, !PT ;  /* 0x800000000a0a7812 */ /* 0x000fe200078e3cff */
[----:B0-----:R-:W-:-:S08]  /*64d0*/  DFMA R28, -R28, R12, 1 ;  /* 0x3ff000001c1c742b */ /* 0x001fd0000000010c */
[----:B------:R-:W-:-:S08]  /*64e0*/  DFMA R28, R28, R28, R28 ;  /* 0x0000001c1c1c722b */ /* 0x000fd0000000001c */
[----:B------:R-:W-:Y:S01]  /*64f0*/  DFMA R28, R12, R28, R12 ;  /* 0x0000001c0c1c722b */ /* 0x000fe2000000000c */
[----:B------:R-:W-:Y:S02]  /*6500*/  IMAD.MOV.U32 R12, RZ, RZ, 0x41ad3b5a ;  /* 0x41ad3b5aff0c7424 */ /* 0x000fe400078e00ff */
[----:B------:R-:W-:-:S05]  /*6510*/  IMAD.MOV.U32 R13, RZ, RZ, 0x3ed0f5d2 ;  /* 0x3ed0f5d2ff0d7424 */ /* 0x000fca00078e00ff */
[----:B------:R-:W-:-:S08]  /*6520*/  DMUL R38, R34, R28 ;  /* 0x0000001c22267228 */ /* 0x000fd00000000000 */
[----:B------:R-:W-:-:S08]  /*6530*/  DFMA R38, R34, R28, R38 ;  /* 0x0000001c2226722b */ /* 0x000fd00000000026 */
[----:B------:R-:W-:-:S08]  /*6540*/  DMUL R42, R38, R38 ;  /* 0x00000026262a7228 */ /* 0x000fd00000000000 */
[----:B------:R-:W-:Y:S01]  /*6550*/  DFMA R12, R42, UR16, R12 ;  /* 0x000000102a0c7c2b */ /* 0x000fe2000800000c */
[----:B------:R-:W-:Y:S01]  /*6560*/  UMOV UR16, 0x75488a3f ;  /* 0x75488a3f00107882 */ /* 0x000fe20000000000 */
[----:B------:R-:W-:-:S06]  /*6570*/  UMOV UR17, 0x3ef3b20a ;  /* 0x3ef3b20a00117882 */ /* 0x000fcc0000000000 */
[----:B------:R-:W-:Y:S01]  /*6580*/  DFMA R40, R42, R12, UR16 ;  /* 0x000000102a287e2b */ /* 0x000fe2000800000c */
[----:B------:R-:W-:Y:S01]  /*6590*/  UMOV UR16, 0xe4faecd5 ;  /* 0xe4faecd500107882 */ /* 0x000fe20000000000 */
[----:B------:R-:W-:Y:S01]  /*65a0*/  UMOV UR17, 0x3f1745cd ;  /* 0x3f1745cd00117882 */ /* 0x000fe20000000000 */
[----:B------:R-:W-:-:S05]  /*65b0*/  DADD R12, R34, -R38 ;  /* 0x00000000220c7229 */ /* 0x000fca0000000826 */
[----:B------:R-:W-:Y:S01]  /*65c0*/  DFMA R40, R42, R40, UR16 ;  /* 0x000000102a287e2b */ /* 0x000fe20008000028 */
[----:B------:R-:W-:Y:S01]  /*65d0*/  UMOV UR16, 0x258a578b ;  /* 0x258a578b00107882 */ /* 0x000fe20000000000 */
[----:B------:R-:W-:Y:S01]  /*65e0*/  UMOV UR17, 0x3f3c71c7 ;  /* 0x3f3c71c700117882 */ /* 0x000fe20000000000 */
[----:B------:R-:W-:-:S05]  /*65f0*/  DADD R12, R12, R12 ;  /* 0x000000000c0c7229 */ /* 0x000fca000000000c */
[----:B------:R-:W-:Y:S01]  /*6600*/  DFMA R40, R42, R40, UR16 ;  /* 0x000000102a287e2b */ /* 0x000fe20008000028 */
[----:B------:R-:W-:Y:S01]  /*6610*/  UMOV UR16, 0x9242b910 ;  /* 0x9242b91000107882 */ /* 0x000fe20000000000 */
[----:B------:R-:W-:Y:S01]  /*6620*/  UMOV UR17, 0x3f624924 ;  /* 0x3f62492400117882 */ /* 0x000fe20000000000 */
[----:B------:R-:W-:-:S05]  /*6630*/  DFMA R12, R34, -R38, R12 ;  /* 0x80000026220c722b */ /* 0x000fca000000000c */
[----:B------:R-:W-:Y:S01]  /*6640*/  DFMA R40, R42, R40, UR16 ;  /* 0x000000102a287e2b */ /* 0x000fe20008000028 */
[----:B------:R-:W-:Y:S01]  /*6650*/  UMOV UR16, 0x99999dfb ;  /* 0x99999dfb00107882 */ /* 0x000fe20000000000 */
[----:B------:R-:W-:Y:S01]  /*6660*/  UMOV UR17, 0x3f899999 ;  /* 0x3f89999900117882 */ /* 0x000fe20000000000 */
[----:B------:R-:W-:Y:S02]  /*6670*/  DMUL R12, R28, R12 ;  /* 0x0000000c1c0c7228 */ /* 0x000fe40000000000 */
[----:B------:R-:W-:-:S03]  /*6680*/  DMUL R28, R38, R38 ;  /* 0x00000026261c7228 */ /* 0x000fc60000000000 */
[----:B------:R-:W-:Y:S01]  /*6690*/  DFMA R40, R42, R40, UR16 ;  /* 0x000000102a287e2b */ /* 0x000fe20008000028 */
[----:B------:R-:W-:Y:S01]  /*66a0*/  UMOV UR16, 0x55555555 ;  /* 0x5555555500107882 */ /* 0x000fe20000000000 */
[----:B------:R-:W-:-:S03]  /*66b0*/  UMOV UR17, 0x3fb55555 ;  /* 0x3fb5555500117882 */ /* 0x000fc60000000000 */
[----:B------:R-:W-:-:S03]  /*66c0*/  DMUL R14, R38, R28 ;  /* 0x0000001c260e7228 */ /* 0x000fc60000000000 */
[----:B------:R-:W-:-:S08]  /*66d0*/  DFMA R36, R42, R40, UR16 ;  /* 0x000000102a247e2b */ /* 0x000fd00008000028 */
[----:B------:R-:W-:Y:S01]  /*66e0*/  DADD R34, -R36, UR16 ;  /* 0x0000001024227e29 */ /* 0x000fe20008000100 */
[----:B------:R-:W-:Y:S01]  /*66f0*/  UMOV UR16, 0xb9e7b0 ;  /* 0x00b9e7b000107882 */ /* 0x000fe20000000000 */
[----:B------:R-:W-:-:S06]  /*6700*/  UMOV UR17, 0x3c46a4cb ;  /* 0x3c46a4cb00117882 */ /* 0x000fcc0000000000 */
[----:B------:R-:W-:Y:S02]  /*6710*/  DFMA R34, R42, R40, R34 ;  /* 0x000000282a22722b */ /* 0x000fe40000000022 */
[----:B------:R-:W-:Y:S01]  /*6720*/  DFMA R40, R38, R38, -R28 ;  /* 0x000000262628722b */ /* 0x000fe2000000081c */
[----:B------:R-:W-:Y:S02]  /*6730*/  VIADD R43, R13, 0x100000 ;  /* 0x001000000d2b7836 */ /* 0x000fe40000000000 */
[----:B------:R-:W-:-:S06]  /*6740*/  IMAD.MOV.U32 R42, RZ, RZ, R12 ;  /* 0x000000ffff2a7224 */ /* 0x000fcc00078e000c */
[----:B------:R-:W-:Y:S02]  /*6750*/  DFMA R40, R38, R42, R40 ;  /* 0x0000002a2628722b */ /* 0x000fe40000000028 */
[----:B------:R-:W-:Y:S01]  /*6760*/  DADD R42, R34, -UR16 ;  /* 0x80000010222a7e29 */ /* 0x000fe20008000000 */
[----:B------:R-:W-:Y:S01]  /*6770*/  UMOV UR16, 0x80000000 ;  /* 0x8000000000107882 */ /* 0x000fe20000000000 */
[----:B------:R-:W-:Y:S01]  /*6780*/  DFMA R34, R38, R28, -R14 ;  /* 0x0000001c2622722b */ /* 0x000fe2000000080e */
[----:B------:R-:W-:Y:S02]  /*6790*/  UMOV UR17, 0x43300000 ;  /* 0x4330000000117882 */ /* 0x000fe40000000000 */
[----:B------:R-:W-:Y:S01]  /*67a0*/  DADD R10, R10, -UR16 ;  /* 0x800000100a0a7e29 */ /* 0x000fe20008000000 */
[----:B------:R-:W-:Y:S01]  /*67b0*/  UMOV UR16, 0xfefa39ef ;  /* 0xfefa39ef00107882 */ /* 0x000fe20000000000 */
[----:B------:R-:W-:-:S03]  /*67c0*/  UMOV UR17, 0x3fe62e42 ;  /* 0x3fe62e4200117882 */ /* 0x000fc60000000000 */
[----:B------:R-:W-:Y:S02]  /*67d0*/  DFMA R34, R12, R28, R34 ;  /* 0x0000001c0c22722b */ /* 0x000fe40000000022 */
[----:B------:R-:W-:-:S06]  /*67e0*/  DADD R28, R36, R42 ;  /* 0x00000000241c7229 */ /* 0x000fcc000000002a */
[----:B------:R-:W-:Y:S02]  /*67f0*/  DFMA R34, R38, R40, R34 ;  /* 0x000000282622722b */ /* 0x000fe40000000022 */
[----:B------:R-:W-:Y:S02]  /*6800*/  DADD R40, R36, -R28 ;  /* 0x0000000024287229 */ /* 0x000fe4000000081c */
[----:B------:R-:W-:-:S06]  /*6810*/  DMUL R36, R28, R14 ;  /* 0x0000000e1c247228 */ /* 0x000fcc0000000000 */
[----:B------:R-:W-:Y:S02]  /*6820*/  DADD R42, R42, R40 ;  /* 0x000000002a2a7229 */ /* 0x000fe40000000028 */
[----:B------:R-:W-:-:S08]  /*6830*/  DFMA R40, R28, R14, -R36 ;  /* 0x0000000e1c28722b */ /* 0x000fd00000000824 */
[----:B------:R-:W-:-:S08]  /*6840*/  DFMA R34, R28, R34, R40 ;  /* 0x000000221c22722b */ /* 0x000fd00000000028 */
[----:B------:R-:W-:-:S08]  /*6850*/  DFMA R42, R42, R14, R34 ;  /* 0x0000000e2a2a722b */ /* 0x000fd00000000022 */
[----:B------:R-:W-:-:S08]  /*6860*/  DADD R28, R36, R42 ;  /* 0x00000000241c7229 */ /* 0x000fd0000000002a */
[--C-:B------:R-:W-:Y:S02]  /*6870*/  DADD R14, R38, R28.reuse ;  /* 0x00000000260e7229 */ /* 0x100fe4000000001c */
[----:B------:R-:W-:-:S06]  /*6880*/  DADD R36, R36, -R28 ;  /* 0x0000000024247229 */ /* 0x000fcc000000081c */
[----:B------:R-:W-:Y:S02]  /*6890*/  DADD R38, R38, -R14 ;  /* 0x0000000026267229 */ /* 0x000fe4000000080e */
[----:B------:R-:W-:-:S06]  /*68a0*/  DADD R36, R42, R36 ;  /* 0x000000002a247229 */ /* 0x000fcc0000000024 */
[----:B------:R-:W-:-:S08]  /*68b0*/  DADD R28, R28, R38 ;  /* 0x000000001c1c7229 */ /* 0x000fd00000000026 */
[----:B------:R-:W-:-:S08]  /*68c0*/  DADD R28, R36, R28 ;  /* 0x00000000241c7229 */ /* 0x000fd0000000001c */
[----:B------:R-:W-:-:S08]  /*68d0*/  DADD R28, R12, R28 ;  /* 0x000000000c1c7229 */ /* 0x000fd0000000001c */
[----:B------:R-:W-:-:S08]  /*68e0*/  DADD R34, R14, R28 ;  /* 0x000000000e227229 */ /* 0x000fd0000000001c */
[--C-:B------:R-:W-:Y:S02]  /*68f0*/  DFMA R12, R10, UR16, R34.reuse ;  /* 0x000000100a0c7c2b */ /* 0x100fe40008000022 */
[----:B------:R-:W-:-:S06]  /*6900*/  DADD R36, R14, -R34 ;  /* 0x000000000e247229 */ /* 0x000fcc0000000822 */
[----:B------:R-:W-:Y:S02]  /*6910*/  DFMA R14, R10, -UR16, R12 ;  /* 0x800000100a0e7c2b */ /* 0x000fe4000800000c */
[----:B------:R-:W-:Y:S01]  /*6920*/  DADD R36, R28, R36 ;  /* 0x000000001c247229 */ /* 0x000fe20000000024 */
[----:B------:R-:W-:Y:S02]  /*6930*/  IMAD.MOV.U32 R29, RZ, RZ, R8 ;  /* 0x000000ffff1d7224 */ /* 0x000fe400078e0008 */
[----:B------:R-:W-:-:S03]  /*6940*/  IMAD.MOV.U32 R28, RZ, RZ, R5 ;  /* 0x000000ffff1c7224 */ /* 0x000fc600078e0005 */
[----:B------:R-:W-:Y:S01]  /*6950*/  DADD R14, -R34, R14 ;  /* 0x00000000220e7229 */ /* 0x000fe2000000010e */
[----:B------:R-:W-:-:S07]  /*6960*/  LOP3.LUT R8, R29, 0xff0fffff, RZ, 0xc0, !PT ;  /* 0xff0fffff1d087812 */ /* 0x000fce00078ec0ff */
[----:B------:R-:W-:-:S08]  /*6970*/  DADD R14, R36, -R14 ;  /* 0x00000000240e7229 */ /* 0x000fd0000000080e */
[----:B------:R-:W-:Y:S01]  /*6980*/  DFMA R14, R10, UR18, R14 ;  /* 0x000000120a0e7c2b */ /* 0x000fe2000800000e */
[----:B------:R-:W-:-:S05]  /*6990*/  IMAD.SHL.U32 R10, R29, 0x2, RZ ;  /* 0x000000021d0a7824 */ /* 0x000fca00078e00ff */
[----:B------:R-:W-:Y:S02]  /*69a0*/  ISETP.GT.U32.AND P0, PT, R10, -0x2000001, PT ;  /* 0xfdffffff0a00780c */ /* 0x000fe40003f04070 */
[----:B------:R-:W-:Y:S02]  /*69b0*/  DADD R34, R12, R14 ;  /* 0x000000000c227229 */ /* 0x000fe4000000000e */
[----:B------:R-:W-:-:S06]  /*69c0*/  SEL R29, R8, R29, P0 ;  /* 0x0000001d081d7207 */ /* 0x000fcc0000000000 */
[----:B------:R-:W-:Y:S02]  /*69d0*/  DADD R12, R12, -R34 ;  /* 0x000000000c0c7229 */ /* 0x000fe40000000822 */
[----:B------:R-:W-:-:S06]  /*69e0*/  DMUL R10, R34, R28 ;  /* 0x0000001c220a7228 */ /* 0x000fcc0000000000 */
[----:B------:R-:W-:Y:S02]  /*69f0*/  DADD R14, R14, R12 ;  /* 0x000000000e0e7229 */ /* 0x000fe4000000000c */
[----:B------:R-:W-:-:S08]  /*6a00*/  DFMA R34, R34, R28, -R10 ;  /* 0x0000001c2222722b */ /* 0x000fd0000000080a */
[----:B------:R-:W-:Y:S01]  /*6a10*/  DFMA R14, R14, R28, R34 ;  /* 0x0000001c0e0e722b */ /* 0x000fe20000000022 */
[----:B------:R-:W-:Y:S02]  /*6a20*/  IMAD.MOV.U32 R34, RZ, RZ, 0x652b82fe ;  /* 0x652b82feff227424 */ /* 0x000fe400078e00ff */
[----:B------:R-:W-:-:S05]  /*6a30*/  IMAD.MOV.U32 R35, RZ, RZ, 0x3ff71547 ;  /* 0x3ff71547ff237424 */ /* 0x000fca00078e00ff */
[----:B------:R-:W-:-:S08]  /*6a40*/  DADD R36, R10, R14 ;  /* 0x000000000a247229 */ /* 0x000fd0000000000e */
[----:B------:R-:W-:Y:S02]  /*6a50*/  DFMA R34, R36, R34, 6.75539944105574400000e+15 ;  /* 0x433800002422742b */ /* 0x000fe40000000022 */
[----:B------:R-:W-:Y:S01]  /*6a60*/  FSETP.GEU.AND P0, PT, |R37|, 4.1917929649353027344, PT ;  /* 0x4086232b2500780b */ /* 0x000fe20003f0e200 */
[----:B------:R-:W-:-:S05]  /*6a70*/  DADD R10, R10, -R36 ;  /* 0x000000000a0a7229 */ /* 0x000fca0000000824 */
[----:B------:R-:W-:-:S03]  /*6a80*/  DADD R12, R34, -6.75539944105574400000e+15 ;  /* 0xc3380000220c7429 */ /* 0x000fc60000000000 */
[----:B------:R-:W-:-:S05]  /*6a90*/  DADD R14, R14, R10 ;  /* 0x000000000e0e7229 */ /* 0x000fca000000000a */
[----:B------:R-:W-:Y:S01]  /*6aa0*/  DFMA R28, R12, -UR16, R36 ;  /* 0x800000100c1c7c2b */ /* 0x000fe20008000024 */
[----:B------:R-:W-:Y:S01]  /*6ab0*/  UMOV UR16, 0x3b39803f ;  /* 0x3b39803f00107882 */ /* 0x000fe20000000000 */
[----:B------:R-:W-:-:S06]  /*6ac0*/  UMOV UR17, 0x3c7abc9e ;  /* 0x3c7abc9e00117882 */ /* 0x000fcc0000000000 */
[----:B------:R-:W-:Y:S01]  /*6ad0*/  DFMA R28, R12, -UR16, R28 ;  /* 0x800000100c1c7c2b */ /* 0x000fe2000800001c */
[----:B------:R-:W-:Y:S01]  /*6ae0*/  UMOV UR16, 0x69ce2bdf ;  /* 0x69ce2bdf00107882 */ /* 0x000fe20000000000 */
[----:B------:R-:W-:Y:S01]  /*6af0*/  IMAD.MOV.U32 R12, RZ, RZ, -0x35dec16 ;  /* 0xfca213eaff0c7424 */ /* 0x000fe200078e00ff */
[----:B------:R-:W-:Y:S01]  /*6b00*/  UMOV UR17, 0x3e5ade15 ;  /* 0x3e5ade1500117882 */ /* 0x000fe20000000000 */
[----:B------:R-:W-:-:S06]  /*6b10*/  IMAD.MOV.U32 R13, RZ, RZ, 0x3e928af3 ;  /* 0x3e928af3ff0d7424 */ /* 0x000fcc00078e00ff */
        /* <DEDUP_REMOVED lines=26> */
[----:B------:R-:W-:-:S10]  /*6cc0*/  DFMA R12, R28, R12, 1 ;  /* 0x3ff000001c0c742b */ /* 0x000fd4000000000c */
[----:B------:R-:W-:Y:S02]  /*6cd0*/  IMAD R29, R34, 0x100000, R13 ;  /* 0x00100000221d7824 */ /* 0x000fe400078e020d */
[----:B------:R-:W-:Y:S01]  /*6ce0*/  IMAD.MOV.U32 R28, RZ, RZ, R12 ;  /* 0x000000ffff1c7224 */ /* 0x000fe200078e000c */
[----:B------:R-:W-:Y:S06]  /*6cf0*/  @!P0 BRA `(.L_x_103) ;  /* 0x0000000000348947 */ /* 0x000fec0003800000 */
[----:B------:R-:W-:Y:S01]  /*6d00*/  FSETP.GEU.AND P1, PT, |R37|, 4.2275390625, PT ;  /* 0x408748002500780b */ /* 0x000fe20003f2e200 */
[C---:B------:R-:W-:Y:S02]  /*6d10*/  DADD R28, R36.reuse, +INF ;  /* 0x7ff00000241c7429 */ /* 0x040fe40000000000 */
[----:B------:R-:W-:-:S08]  /*6d20*/  DSETP.GEU.AND P0, PT, R36, RZ, PT ;  /* 0x000000ff2400722a */ /* 0x000fd00003f0e000 */
[----:B------:R-:W-:Y:S02]  /*6d30*/  FSEL R28, R28, RZ, P0 ;  /* 0x000000ff1c1c7208 */ /* 0x000fe40000000000 */
[----:B------:R-:W-:Y:S02]  /*6d40*/  @!P1 LEA.HI R10, R34, R34, RZ, 0x1 ;  /* 0x00000022220a9211 */ /* 0x000fe400078f08ff */
[----:B------:R-:W-:Y:S02]  /*6d50*/  FSEL R29, R29, RZ, P0 ;  /* 0x000000ff1d1d7208 */ /* 0x000fe40000000000 */
[----:B------:R-:W-:-:S05]  /*6d60*/  @!P1 SHF.R.S32.HI R10, RZ, 0x1, R10 ;  /* 0x00000001ff0a9819 */ /* 0x000fca000001140a */
[----:B------:R-:W-:Y:S02]  /*6d70*/  @!P1 IMAD.IADD R8, R34, 0x1, -R10 ;  /* 0x0000000122089824 */ /* 0x000fe400078e0a0a */
[----:B------:R-:W-:Y:S02]  /*6d80*/  @!P1 IMAD R11, R10, 0x100000, R13 ;  /* 0x001000000a0b9824 */ /* 0x000fe400078e020d */
[----:B------:R-:W-:Y:S01]  /*6d90*/  @!P1 IMAD.MOV.U32 R10, RZ, RZ, R12 ;  /* 0x000000ffff0a9224 */ /* 0x000fe200078e000c */
[----:B------:R-:W-:Y:S01]  /*6da0*/  @!P1 LEA R13, R8, 0x3ff00000, 0x14 ;  /* 0x3ff00000080d9811 */ /* 0x000fe200078ea0ff */
[----:B------:R-:W-:-:S06]  /*6db0*/  @!P1 IMAD.MOV.U32 R12, RZ, RZ, RZ ;  /* 0x000000ffff0c9224 */ /* 0x000fcc00078e00ff */
[----:B------:R-:W-:-:S11]  /*6dc0*/  @!P1 DMUL R28, R10, R12 ;  /* 0x0000000c0a1c9228 */ /* 0x000fd60000000000 */
.L_x_103:
[----:B------:R-:W-:Y:S01]  /*6dd0*/  DFMA R14, R14, R28, R28 ;  /* 0x0000001c0e0e722b */ /* 0x000fe2000000001c */
[----:B------:R-:W-:Y:S01]  /*6de0*/  IMAD.MOV.U32 R12, RZ, RZ, R9 ;  /* 0x000000ffff0c7224 */ /* 0x000fe200078e0009 */
[----:B------:R-:W-:Y:S01]  /*6df0*/  DSETP.NEU.AND P0, PT, |R28|, +INF , PT ;  /* 0x7ff000001c00742a */ /* 0x000fe20003f0d200 */
[----:B------:R-:W-:-:S07]  /*6e00*/  IMAD.MOV.U32 R13, RZ, RZ, 0x0 ;  /* 0x00000000ff0d7424 */ /* 0x000fce00078e00ff */
[----:B------:R-:W-:Y:S02]  /*6e10*/  FSEL R10, R28, R14, !P0 ;  /* 0x0000000e1c0a7208 */ /* 0x000fe40004000000 */
[----:B------:R-:W-:Y:S01]  /*6e20*/  FSEL R8, R29, R15, !P0 ;  /* 0x0000000f1d087208 */ /* 0x000fe20004000000 */
[----:B------:R-:W-:Y:S06]  /*6e30*/  RET.REL.NODEC R12 `(_Z25CIEDE2000DifferenceKernelPhS_S_iiPd) ;  /* 0xffffff900c707950 */ /* 0x000fec0003c3ffff */
        .type           $_Z25CIEDE2000DifferenceKernelPhS_S_iiPd$__internal_trig_reduction_slowpathd,@function
        .size           $_Z25CIEDE2000DifferenceKernelPhS_S_iiPd$__internal_trig_reduction_slowpathd,(.L_x_129 - $_Z25CIEDE2000DifferenceKernelPhS_S_iiPd$__internal_trig_reduction_slowpathd)
$_Z25CIEDE2000DifferenceKernelPhS_S_iiPd$__internal_trig_reduction_slowpathd:
[--C-:B------:R-:W-:Y:S01]  /*6e40*/  SHF.R.U32.HI R36, RZ, 0x14, R34.reuse ;  /* 0x00000014ff247819 */ /* 0x100fe20000011622 */
[----:B------:R-:W-:Y:S01]  /*6e50*/  IMAD.MOV.U32 R12, RZ, RZ, R34 ;  /* 0x000000ffff0c7224 */ /* 0x000fe200078e0022 */
[----:B------:R-:W-:Y:S02]  /*6e60*/  MOV R8, RZ ;  /* 0x000000ff00087202 */ /* 0x000fe40000000f00 */
[----:B------:R-:W-:-:S04]  /*6e70*/  LOP3.LUT R9, R36, 0x7ff, RZ, 0xc0, !PT ;  /* 0x000007ff24097812 */ /* 0x000fc800078ec0ff */
[----:B------:R-:W-:-:S13]  /*6e80*/  ISETP.NE.AND P0, PT, R9, 0x7ff, PT ;  /* 0x000007ff0900780c */ /* 0x000fda0003f05270 */
[----:B------:R-:W-:Y:S05]  /*6e90*/  @!P0 BRA `(.L_x_104) ;  /* 0x0000000800508947 */ /* 0x000fea0003800000 */
[----:B------:R-:W-:Y:S01]  /*6ea0*/  VIADD R9, R9, 0xfffffc00 ;  /* 0xfffffc0009097836 */ /* 0x000fe20000000000 */
[----:B------:R-:W-:Y:S01]  /*6eb0*/  BSSY.RECONVERGENT B2, `(.L_x_105) ;  /* 0x0000031000027945 */ /* 0x000fe20003800200 */
[----:B------:R-:W-:-:S03]  /*6ec0*/  CS2R R16, SRZ ;  /* 0x0000000000107805 */ /* 0x000fc6000001ff00 */
[----:B------:R-:W-:Y:S02]  /*6ed0*/  SHF.R.U32.HI R8, RZ, 0x6, R9 ;  /* 0x00000006ff087819 */ /* 0x000fe40000011609 */
[----:B------:R-:W-:Y:S02]  /*6ee0*/  ISETP.GE.U32.AND P0, PT, R9, 0x80, PT ;  /* 0x000000800900780c */ /* 0x000fe40003f06070 */
[C---:B------:R-:W-:Y:S02]  /*6ef0*/  IADD3 R11, PT, PT, -R8.reuse, 0x13, RZ ;  /* 0x00000013080b7810 */ /* 0x040fe40007ffe1ff */
[----:B------:R-:W-:Y:S02]  /*6f00*/  IADD3 R9, PT, PT, -R8, 0xf, RZ ;  /* 0x0000000f08097810 */ /* 0x000fe40007ffe1ff */
[----:B------:R-:W-:-:S04]  /*6f10*/  SEL R11, R11, 0x12, P0 ;  /* 0x000000120b0b7807 */ /* 0x000fc80000000000 */
[----:B------:R-:W-:-:S13]  /*6f20*/  ISETP.GE.AND P0, PT, R9, R11, PT ;  /* 0x0000000b0900720c */ /* 0x000fda0003f06270 */
[----:B------:R-:W-:Y:S05]  /*6f30*/  @P0 BRA `(.L_x_106) ;  /* 0x0000000000a00947 */ /* 0x000fea0003800000 */
[----:B------:R-:W0:Y:S01]  /*6f40*/  LDC.64 R38, c[0x0][0x358] ;  /* 0x0000d600ff267b82 */ /* 0x000e220000000a00 */
[C---:B------:R-:W-:Y:S01]  /*6f50*/  SHF.L.U64.HI R14, R10.reuse, 0xb, R12 ;  /* 0x0000000b0a0e7819 */ /* 0x040fe2000001020c */
[----:B------:R-:W-:Y:S01]  /*6f60*/  BSSY.RECONVERGENT B3, `(.L_x_107) ;  /* 0x0000024000037945 */ /* 0x000fe20003800200 */
[----:B------:R-:W-:Y:S01]  /*6f70*/  IMAD.SHL.U32 R10, R10, 0x800, RZ ;  /* 0x000008000a0a7824 */ /* 0x000fe200078e00ff */
[----:B------:R-:W-:Y:S01]  /*6f80*/  IADD3 R12, PT, PT, RZ, -R8, -R11 ;  /* 0x80000008ff0c7210 */ /* 0x000fe20007ffe80b */
[----:B------:R-:W-:Y:S01]  /*6f90*/  IMAD.MOV.U32 R13, RZ, RZ, RZ ;  /* 0x000000ffff0d7224 */ /* 0x000fe200078e00ff */
[----:B------:R-:W-:Y:S02]  /*6fa0*/  CS2R R16, SRZ ;  /* 0x0000000000107805 */ /* 0x000fe4000001ff00 */
[----:B------:R-:W-:-:S07]  /*6fb0*/  LOP3.LUT R14, R14, 0x80000000, RZ, 0xfc, !PT ;  /* 0x800000000e0e7812 */ /* 0x000fce00078efcff */
.L_x_108:
[----:B------:R-:W1:Y:S01]  /*6fc0*/  LDC.64 R18, c[0x4][RZ] ;  /* 0x01000000ff127b82 */ /* 0x000e620000000a00 */
[----:B0-----:R-:W-:Y:S02]  /*6fd0*/  R2UR UR16, R38 ;  /* 0x00000000261072ca */ /* 0x001fe400000e0000 */
[----:B------:R-:W-:Y:S01]  /*6fe0*/  R2UR UR17, R39 ;  /* 0x00000000271172ca */ /* 0x000fe200000e0000 */
[----:B-1----:R-:W-:-:S12]  /*6ff0*/  IMAD.WIDE R18, R9, 0x8, R18 ;  /* 0x0000000809127825 */ /* 0x002fd800078e0212 */
[----:B------:R-:W2:Y:S01]  /*7000*/  LDG.E.64.CONSTANT R18, desc[UR16][R18.64] ;  /* 0x0000001012127981 */ /* 0x000ea2000c1e9b00 */
[----:B------:R-:W-:Y:S02]  /*7010*/  IMAD.MOV.U32 R40, RZ, RZ, R16 ;  /* 0x000000ffff287224 */ /* 0x000fe400078e0010 */
[----:B------:R-:W-:Y:S02]  /*7020*/  IMAD.MOV.U32 R41, RZ, RZ, R17 ;  /* 0x000000ffff297224 */ /* 0x000fe400078e0011 */
[----:B------:R-:W-:Y:S02]  /*7030*/  VIADD R12, R12, 0x1 ;  /* 0x000000010c0c7836 */ /* 0x000fe40000000000 */
[----:B------:R-:W-:Y:S02]  /*7040*/  VIADD R9, R9, 0x1 ;  /* 0x0000000109097836 */ /* 0x000fe40000000000 */
[----:B--2---:R-:W-:-:S04]  /*7050*/  IMAD.WIDE.U32 R40, P2, R18, R10, R40 ;  /* 0x0000000a12287225 */ /* 0x004fc80007840028 */
[----:B------:R-:W-:Y:S02]  /*7060*/  IMAD R16, R18, R14, RZ ;  /* 0x0000000e12107224 */ /* 0x000fe400078e02ff */
[C---:B------:R-:W-:Y:S02]  /*7070*/  IMAD R15, R19.reuse, R10, RZ ;  /* 0x0000000a130f7224 */ /* 0x040fe400078e02ff */
[----:B------:R-:W-:Y:S01]  /*7080*/  IMAD.HI.U32 R17, R19, R14, RZ ;  /* 0x0000000e13117227 */ /* 0x000fe200078e00ff */
[----:B------:R-:W-:-:S04]  /*7090*/  IADD3 R16, P0, PT, R16, R41, RZ ;  /* 0x0000002910107210 */ /* 0x000fc80007f1e0ff */
[----:B------:R-:W-:Y:S01]  /*70a0*/  IADD3 R41, P1, PT, R15, R16, RZ ;  /* 0x000000100f297210 */ /* 0x000fe20007f3e0ff */
[----:B------:R-:W-:Y:S02]  /*70b0*/  IMAD R15, R13, 0x8, R1 ;  /* 0x000000080d0f7824 */ /* 0x000fe400078e0201 */
[----:B------:R-:W-:-:S03]  /*70c0*/  IMAD.HI.U32 R16, R18, R14, RZ ;  /* 0x0000000e12107227 */ /* 0x000fc600078e00ff */
[----:B------:R0:W-:Y:S01]  /*70d0*/  STL.64 [R15], R40 ;  /* 0x000000280f007387 */ /* 0x0001e20000100a00 */
[----:B------:R-:W-:Y:S02]  /*70e0*/  IMAD.X R16, RZ, RZ, R16, P2 ;  /* 0x000000ffff107224 */ /* 0x000fe400010e0610 */
[----:B------:R-:W-:Y:S02]  /*70f0*/  IMAD R18, R19, R14, RZ ;  /* 0x0000000e13127224 */ /* 0x000fe400078e02ff */
[----:B------:R-:W-:Y:S02]  /*7100*/  VIADD R13, R13, 0x1 ;  /* 0x000000010d0d7836 */ /* 0x000fe40000000000 */
[----:B0-----:R-:W-:-:S05]  /*7110*/  IMAD.HI.U32 R15, R19, R10, RZ ;  /* 0x0000000a130f7227 */ /* 0x001fca00078e00ff */
[----:B------:R-:W-:-:S04]  /*7120*/  IADD3.X R15, P0, PT, R15, R16, RZ, P0, !PT ;  /* 0x000000100f0f7210 */ /* 0x000fc8000071e4ff */
[----:B------:R-:W-:Y:S01]  /*7130*/  IADD3.X R15, P1, PT, R18, R15, RZ, P1, !PT ;  /* 0x0000000f120f7210 */ /* 0x000fe20000f3e4ff */
[----:B------:R-:W-:Y:S01]  /*7140*/  IMAD.X R16, RZ, RZ, R17, P0 ;  /* 0x000000ffff107224 */ /* 0x000fe200000e0611 */
[----:B------:R-:W-:-:S03]  /*7150*/  ISETP.NE.AND P0, PT, R12, -0xf, PT ;  /* 0xfffffff10c00780c */ /* 0x000fc60003f05270 */
[----:B------:R-:W-:-:S04]  /*7160*/  IMAD.X R16, RZ, RZ, R16, P1 ;  /* 0x000000ffff107224 */ /* 0x000fc800008e0610 */
[----:B------:R-:W-:Y:S02]  /*7170*/  IMAD.MOV.U32 R17, RZ, RZ, R16 ;  /* 0x000000ffff117224 */ /* 0x000fe400078e0010 */
[----:B------:R-:W-:-:S04]  /*7180*/  IMAD.MOV.U32 R16, RZ, RZ, R15 ;  /* 0x000000ffff107224 */ /* 0x000fc800078e000f */
[----:B------:R-:W-:Y:S05]  /*7190*/  @P0 BRA `(.L_x_108) ;  /* 0xfffffffc00880947 */ /* 0x000fea000383ffff */
[----:B------:R-:W-:Y:S05]  /*71a0*/  BSYNC.RECONVERGENT B3 ;  /* 0x0000000000037941 */ /* 0x000fea0003800200 */
.L_x_107:
[----:B------:R-:W-:-:S07]  /*71b0*/  IMAD.MOV.U32 R9, RZ, RZ, R11 ;  /* 0x000000ffff097224 */ /* 0x000fce00078e000b */
.L_x_106:
[----:B------:R-:W-:Y:S05]  /*71c0*/  BSYNC.RECONVERGENT B2 ;  /* 0x0000000000027941 */ /* 0x000fea0003800200 */
.L_x_105:
[----:B------:R-:W-:Y:S01]  /*71d0*/  LOP3.LUT P0, R36, R36, 0x3f, RZ, 0xc0, !PT ;  /* 0x0000003f24247812 */ /* 0x000fe2000780c0ff */
[----:B------:R-:W-:-:S04]  /*71e0*/  IMAD.IADD R8, R8, 0x1, R9 ;  /* 0x0000000108087824 */ /* 0x000fc800078e0209 */
[----:B------:R-:W-:-:S05]  /*71f0*/  IMAD.U32 R37, R8, 0x8, R1 ;  /* 0x0000000808257824 */ /* 0x000fca00078e0001 */
[----:B------:R0:W-:Y:S04]  /*7200*/  STL.64 [R37+-0x78], R16 ;  /* 0xffff881025007387 */ /* 0x0001e80000100a00 */
[----:B------:R-:W0:Y:S04]  /*7210*/  @P0 LDL.64 R18, [R1+0x8] ;  /* 0x0000080001120983 */ /* 0x000e280000100a00 */
[----:B------:R-:W2:Y:S04]  /*7220*/  LDL.64 R10, [R1+0x10] ;  /* 0x00001000010a7983 */ /* 0x000ea80000100a00 */
[----:B------:R-:W3:Y:S01]  /*7230*/  LDL.64 R8, [R1+0x18] ;  /* 0x0000180001087983 */ /* 0x000ee20000100a00 */
[----:B------:R-:W-:Y:S01]  /*7240*/  @P0 LOP3.LUT R12, R36, 0x3f, RZ, 0x3c, !PT ;  /* 0x0000003f240c0812 */ /* 0x000fe200078e3cff */
[----:B------:R-:W-:Y:S01]  /*7250*/  BSSY.RECONVERGENT B2, `(.L_x_109) ;  /* 0x0000034000027945 */ /* 0x000fe20003800200 */
[----:B0-----:R-:W-:-:S02]  /*7260*/  @P0 SHF.R.U64 R17, R18, 0x1, R19 ;  /* 0x0000000112110819 */ /* 0x001fc40000001213 */
[----:B------:R-:W-:Y:S02]  /*7270*/  @P0 SHF.R.U32.HI R18, RZ, 0x1, R19 ;  /* 0x00000001ff120819 */ /* 0x000fe40000011613 */
[C---:B--2---:R-:W-:Y:S02]  /*7280*/  @P0 SHF.L.U32 R16, R10.reuse, R36, RZ ;  /* 0x000000240a100219 */ /* 0x044fe400000006ff */
[----:B------:R-:W-:Y:S02]  /*7290*/  @P0 SHF.R.U64 R17, R17, R12, R18 ;  /* 0x0000000c11110219 */ /* 0x000fe40000001212 */
[--C-:B------:R-:W-:Y:S02]  /*72a0*/  @P0 SHF.R.U32.HI R13, RZ, 0x1, R11.reuse ;  /* 0x00000001ff0d0819 */ /* 0x100fe4000001160b */
[C-C-:B------:R-:W-:Y:S02]  /*72b0*/  @P0 SHF.R.U64 R14, R10.reuse, 0x1, R11.reuse ;  /* 0x000000010a0e0819 */ /* 0x140fe4000000120b */
[----:B------:R-:W-:-:S02]  /*72c0*/  @P0 SHF.L.U64.HI R15, R10, R36, R11 ;  /* 0x000000240a0f0219 */ /* 0x000fc4000001020b */
[----:B------:R-:W-:Y:S02]  /*72d0*/  @P0 SHF.R.U32.HI R18, RZ, R12, R18 ;  /* 0x0000000cff120219 */ /* 0x000fe40000011612 */
[----:B------:R-:W-:Y:S02]  /*72e0*/  @P0 LOP3.LUT R10, R16, R17, RZ, 0xfc, !PT ;  /* 0x00000011100a0212 */ /* 0x000fe400078efcff */
[----:B---3--:R-:W-:Y:S02]  /*72f0*/  @P0 SHF.L.U32 R19, R8, R36, RZ ;  /* 0x0000002408130219 */ /* 0x008fe400000006ff */
[--C-:B------:R-:W-:Y:S02]  /*7300*/  @P0 SHF.R.U64 R14, R14, R12, R13.reuse ;  /* 0x0000000c0e0e0219 */ /* 0x100fe4000000120d */
[----:B------:R-:W-:Y:S02]  /*7310*/  @P0 LOP3.LUT R11, R15, R18, RZ, 0xfc, !PT ;  /* 0x000000120f0b0212 */ /* 0x000fe400078efcff */
[----:B------:R-:W-:-:S02]  /*7320*/  @P0 SHF.R.U32.HI R12, RZ, R12, R13 ;  /* 0x0000000cff0c0219 */ /* 0x000fc4000001160d */
[----:B------:R-:W-:Y:S02]  /*7330*/  @P0 SHF.L.U64.HI R36, R8, R36, R9 ;  /* 0x0000002408240219 */ /* 0x000fe40000010209 */
[C---:B------:R-:W-:Y:S02]  /*7340*/  SHF.L.U32 R13, R10.reuse, 0x2, RZ ;  /* 0x000000020a0d7819 */ /* 0x040fe400000006ff */
[----:B------:R-:W-:Y:S02]  /*7350*/  @P0 LOP3.LUT R8, R19, R14, RZ, 0xfc, !PT ;  /* 0x0000000e13080212 */ /* 0x000fe400078efcff */
[----:B------:R-:W-:Y:S02]  /*7360*/  SHF.L.U64.HI R10, R10, 0x2, R11 ;  /* 0x000000020a0a7819 */ /* 0x000fe4000001020b */
[----:B------:R-:W-:Y:S02]  /*7370*/  @P0 LOP3.LUT R9, R36, R12, RZ, 0xfc, !PT ;  /* 0x0000000c24090212 */ /* 0x000fe400078efcff */
[----:B------:R-:W-:-:S02]  /*7380*/  SHF.L.W.U32.HI R11, R11, 0x2, R8 ;  /* 0x000000020b0b7819 */ /* 0x000fc40000010e08 */
[----:B------:R-:W-:Y:S02]  /*7390*/  IADD3 RZ, P0, PT, RZ, -R13, RZ ;  /* 0x8000000dffff7210 */ /* 0x000fe40007f1e0ff */
[----:B------:R-:W-:Y:S02]  /*73a0*/  LOP3.LUT R14, RZ, R10, RZ, 0x33, !PT ;  /* 0x0000000aff0e7212 */ /* 0x000fe400078e33ff */
[----:B------:R-:W-:Y:S02]  /*73b0*/  SHF.L.W.U32.HI R8, R8, 0x2, R9 ;  /* 0x0000000208087819 */ /* 0x000fe40000010e09 */
[----:B------:R-:W-:Y:S02]  /*73c0*/  LOP3.LUT R15, RZ, R11, RZ, 0x33, !PT ;  /* 0x0000000bff0f7212 */ /* 0x000fe400078e33ff */
[----:B------:R-:W-:Y:S02]  /*73d0*/  IADD3.X R14, P0, PT, RZ, R14, RZ, P0, !PT ;  /* 0x0000000eff0e7210 */ /* 0x000fe4000071e4ff */
[----:B------:R-:W-:-:S02]  /*73e0*/  LOP3.LUT R12, RZ, R8, RZ, 0x33, !PT ;  /* 0x00000008ff0c7212 */ /* 0x000fc400078e33ff */
[----:B------:R-:W-:Y:S02]  /*73f0*/  IADD3.X R15, P1, PT, RZ, R15, RZ, P0, !PT ;  /* 0x0000000fff0f7210 */ /* 0x000fe4000073e4ff */
[----:B------:R-:W-:-:S03]  /*7400*/  ISETP.GT.U32.AND P2, PT, R11, -0x1, PT ;  /* 0xffffffff0b00780c */ /* 0x000fc60003f44070 */
[----:B------:R-:W-:Y:S01]  /*7410*/  IMAD.X R12, RZ, RZ, R12, P1 ;  /* 0x000000ffff0c7224 */ /* 0x000fe200008e060c */
[----:B------:R-:W-:-:S04]  /*7420*/  ISETP.GT.AND.EX P0, PT, R8, -0x1, PT, P2 ;  /* 0xffffffff0800780c */ /* 0x000fc80003f04320 */
[----:B------:R-:W-:Y:S02]  /*7430*/  SEL R12, R8, R12, P0 ;  /* 0x0000000c080c7207 */ /* 0x000fe40000000000 */
[----:B------:R-:W-:Y:S02]  /*7440*/  SEL R11, R11, R15, P0 ;  /* 0x0000000f0b0b7207 */ /* 0x000fe40000000000 */
[----:B------:R-:W-:Y:S02]  /*7450*/  ISETP.NE.U32.AND P1, PT, R12, RZ, PT ;  /* 0x000000ff0c00720c */ /* 0x000fe40003f25070 */
[----:B------:R-:W-:Y:S02]  /*7460*/  SEL R14, R10, R14, P0 ;  /* 0x0000000e0a0e7207 */ /* 0x000fe40000000000 */
[----:B------:R-:W-:Y:S01]  /*7470*/  SEL R15, R11, R12, !P1 ;  /* 0x0000000c0b0f7207 */ /* 0x000fe20004800000 */
[----:B------:R-:W-:-:S05]  /*7480*/  @!P0 IMAD.MOV R13, RZ, RZ, -R13 ;  /* 0x000000ffff0d8224 */ /* 0x000fca00078e0a0d */
[----:B------:R-:W0:Y:S02]  /*7490*/  FLO.U32 R15, R15 ;  /* 0x0000000f000f7300 */ /* 0x000e2400000e0000 */
[C---:B0-----:R-:W-:Y:S02]  /*74a0*/  IADD3 R16, PT, PT, -R15.reuse, 0x1f, RZ ;  /* 0x0000001f0f107810 */ /* 0x041fe40007ffe1ff */
[----:B------:R-:W-:-:S03]  /*74b0*/  IADD3 R15, PT, PT, -R15, 0x3f, RZ ;  /* 0x0000003f0f0f7810 */ /* 0x000fc60007ffe1ff */
[----:B------:R-:W-:-:S05]  /*74c0*/  @P1 IMAD.MOV R15, RZ, RZ, R16 ;  /* 0x000000ffff0f1224 */ /* 0x000fca00078e0210 */
[----:B------:R-:W-:-:S13]  /*74d0*/  ISETP.NE.AND P1, PT, R15, RZ, PT ;  /* 0x000000ff0f00720c */ /* 0x000fda0003f25270 */
[----:B------:R-:W-:Y:S05]  /*74e0*/  @!P1 BRA `(.L_x_110) ;  /* 0x0000000000289947 */ /* 0x000fea0003800000 */
[----:B------:R-:W-:Y:S02]  /*74f0*/  LOP3.LUT R10, R15, 0x3f, RZ, 0xc0, !PT ;  /* 0x0000003f0f0a7812 */ /* 0x000fe400078ec0ff */
[----:B------:R-:W-:Y:S02]  /*7500*/  SHF.R.U64 R13, R13, 0x1, R14 ;  /* 0x000000010d0d7819 */ /* 0x000fe4000000120e */
[CC--:B------:R-:W-:Y:S02]  /*7510*/  SHF.L.U64.HI R12, R11.reuse, R10.reuse, R12 ;  /* 0x0000000a0b0c7219 */ /* 0x0c0fe4000001020c */
[----:B------:R-:W-:Y:S02]  /*7520*/  SHF.L.U32 R11, R11, R10, RZ ;  /* 0x0000000a0b0b7219 */ /* 0x000fe400000006ff */
[----:B------:R-:W-:Y:S02]  /*7530*/  SHF.R.U32.HI R14, RZ, 0x1, R14 ;  /* 0x00000001ff0e7819 */ /* 0x000fe4000001160e */
[----:B------:R-:W-:-:S04]  /*7540*/  LOP3.LUT R10, R15, 0x3f, RZ, 0xc, !PT ;  /* 0x0000003f0f0a7812 */ /* 0x000fc800078e0cff */
[-CC-:B------:R-:W-:Y:S02]  /*7550*/  SHF.R.U64 R13, R13, R10.reuse, R14.reuse ;  /* 0x0000000a0d0d7219 */ /* 0x180fe4000000120e */
[----:B------:R-:W-:Y:S02]  /*7560*/  SHF.R.U32.HI R10, RZ, R10, R14 ;  /* 0x0000000aff0a7219 */ /* 0x000fe4000001160e */
[----:B------:R-:W-:Y:S02]  /*7570*/  LOP3.LUT R11, R11, R13, RZ, 0xfc, !PT ;  /* 0x0000000d0b0b7212 */ /* 0x000fe400078efcff */
[----:B------:R-:W-:-:S07]  /*7580*/  LOP3.LUT R12, R12, R10, RZ, 0xfc, !PT ;  /* 0x0000000a0c0c7212 */ /* 0x000fce00078efcff */
.L_x_110:
[----:B------:R-:W-:Y:S05]  /*7590*/  BSYNC.RECONVERGENT B2 ;  /* 0x0000000000027941 */ /* 0x000fea0003800200 */
.L_x_109:
[----:B------:R-:W-:Y:S01]  /*75a0*/  IMAD.WIDE.U32 R18, R11, 0x2168c235, RZ ;  /* 0x2168c2350b127825 */ /* 0x000fe200078e00ff */
[----:B------:R-:W-:-:S03]  /*75b0*/  SHF.R.U32.HI R9, RZ, 0x1e, R9 ;  /* 0x0000001eff097819 */ /* 0x000fc60000011609 */
[----:B------:R-:W-:Y:S01]  /*75c0*/  IMAD.MOV.U32 R16, RZ, RZ, R19 ;  /* 0x000000ffff107224 */ /* 0x000fe200078e0013 */
[----:B------:R-:W-:Y:S01]  /*75d0*/  IADD3 RZ, P1, PT, R18, R18, RZ ;  /* 0x0000001212ff7210 */ /* 0x000fe20007f3e0ff */
[----:B------:R-:W-:Y:S01]  /*75e0*/  IMAD.MOV.U32 R17, RZ, RZ, RZ ;  /* 0x000000ffff117224 */ /* 0x000fe200078e00ff */
[----:B------:R-:W-:Y:S01]  /*75f0*/  LEA.HI R8, R8, R9, RZ, 0x1 ;  /* 0x0000000908087211 */ /* 0x000fe200078f08ff */
[----:B------:R-:W-:-:S04]  /*7600*/  IMAD.HI.U32 R10, R12, -0x36f0255e, RZ ;  /* 0xc90fdaa20c0a7827 */ /* 0x000fc800078e00ff */
[----:B------:R-:W-:-:S04]  /*7610*/  IMAD.WIDE.U32 R16, R11, -0x36f0255e, R16 ;  /* 0xc90fdaa20b107825 */ /* 0x000fc800078e0010 */
[C---:B------:R-:W-:Y:S02]  /*7620*/  IMAD R13, R12.reuse, -0x36f0255e, RZ ;  /* 0xc90fdaa20c0d7824 */ /* 0x040fe400078e02ff */
[----:B------:R-:W-:-:S04]  /*7630*/  IMAD.WIDE.U32 R16, P2, R12, 0x2168c235, R16 ;  /* 0x2168c2350c107825 */ /* 0x000fc80007840010 */
[----:B------:R-:W-:Y:S01]  /*7640*/  IMAD.X R10, RZ, RZ, R10, P2 ;  /* 0x000000ffff0a7224 */ /* 0x000fe200010e060a */
[----:B------:R-:W-:Y:S02]  /*7650*/  IADD3 R13, P2, PT, R13, R17, RZ ;  /* 0x000000110d0d7210 */ /* 0x000fe40007f5e0ff */
[----:B------:R-:W-:Y:S02]  /*7660*/  IADD3.X RZ, P1, PT, R16, R16, RZ, P1, !PT ;  /* 0x0000001010ff7210 */ /* 0x000fe40000f3e4ff */
[C---:B------:R-:W-:Y:S01]  /*7670*/  ISETP.GT.U32.AND P3, PT, R13.reuse, RZ, PT ;  /* 0x000000ff0d00720c */ /* 0x040fe20003f64070 */
[----:B------:R-:W-:Y:S01]  /*7680*/  IMAD.X R10, RZ, RZ, R10, P2 ;  /* 0x000000ffff0a7224 */ /* 0x000fe200010e060a */
[----:B------:R-:W-:-:S04]  /*7690*/  IADD3.X R11, P2, PT, R13, R13, RZ, P1, !PT ;  /* 0x0000000d0d0b7210 */ /* 0x000fc80000f5e4ff */
[C---:B------:R-:W-:Y:S01]  /*76a0*/  ISETP.GT.AND.EX P1, PT, R10.reuse, RZ, PT, P3 ;  /* 0x000000ff0a00720c */ /* 0x040fe20003f24330 */
[----:B------:R-:W-:-:S03]  /*76b0*/  IMAD.X R12, R10, 0x1, R10, P2 ;  /* 0x000000010a0c7824 */ /* 0x000fc600010e060a */
[----:B------:R-:W-:Y:S02]  /*76c0*/  SEL R11, R11, R13, P1 ;  /* 0x0000000d0b0b7207 */ /* 0x000fe40000800000 */
[----:B------:R-:W-:Y:S02]  /*76d0*/  SEL R12, R12, R10, P1 ;  /* 0x0000000a0c0c7207 */ /* 0x000fe40000800000 */
[----:B------:R-:W-:-:S05]  /*76e0*/  IADD3 R10, P2, PT, R11, 0x1, RZ ;  /* 0x000000010b0a7810 */ /* 0x000fca0007f5e0ff */
[----:B------:R-:W-:Y:S01]  /*76f0*/  IMAD.X R11, RZ, RZ, R12, P2 ;  /* 0x000000ffff0b7224 */ /* 0x000fe200010e060c */
[----:B------:R-:W-:Y:S02]  /*7700*/  SEL R12, RZ, 0xffffffff, !P1 ;  /* 0xffffffffff0c7807 */ /* 0x000fe40004800000 */
[----:B------:R-:W-:Y:S02]  /*7710*/  LOP3.LUT P1, R34, R34, 0x80000000, RZ, 0xc0, !PT ;  /* 0x8000000022227812 */ /* 0x000fe4000782c0ff */
[----:B------:R-:W-:Y:S01]  /*7720*/  SHF.R.U64 R10, R10, 0xa, R11 ;  /* 0x0000000a0a0a7819 */ /* 0x000fe2000000120b */
[----:B------:R-:W-:Y:S01]  /*7730*/  IMAD.IADD R12, R12, 0x1, -R15 ;  /* 0x000000010c0c7824 */ /* 0x000fe200078e0a0f */
[----:B------:R-:W-:Y:S02]  /*7740*/  @!P0 LOP3.LUT R34, R34, 0x80000000, RZ, 0x3c, !PT ;  /* 0x8000000022228812 */ /* 0x000fe400078e3cff */
[----:B------:R-:W-:Y:S01]  /*7750*/  IADD3 R10, P2, PT, R10, 0x1, RZ ;  /* 0x000000010a0a7810 */ /* 0x000fe20007f5e0ff */
[----:B------:R-:W-:-:S03]  /*7760*/  IMAD.SHL.U32 R12, R12, 0x100000, RZ ;  /* 0x001000000c0c7824 */ /* 0x000fc600078e00ff */
[----:B------:R-:W-:-:S03]  /*7770*/  LEA.HI.X R11, R11, RZ, RZ, 0x16, P2 ;  /* 0x000000ff0b0b7211 */ /* 0x000fc600010fb4ff */
[----:B------:R-:W-:Y:S01]  /*7780*/  @P1 IMAD.MOV R8, RZ, RZ, -R8 ;  /* 0x000000ffff081224 */ /* 0x000fe200078e0a08 */
[--C-:B------:R-:W-:Y:S02]  /*7790*/  SHF.R.U64 R10, R10, 0x1, R11.reuse ;  /* 0x000000010a0a7819 */ /* 0x100fe4000000120b */
[----:B------:R-:W-:Y:S02]  /*77a0*/  SHF.R.U32.HI R11, RZ, 0x1, R11 ;  /* 0x00000001ff0b7819 */ /* 0x000fe4000001160b */
[----:B------:R-:W-:-:S04]  /*77b0*/  IADD3 R10, P2, P3, RZ, RZ, R10 ;  /* 0x000000ffff0a7210 */ /* 0x000fc80007b5e00a */
[----:B------:R-:W-:-:S04]  /*77c0*/  IADD3.X R11, PT, PT, R12, 0x3fe00000, R11, P2, P3 ;  /* 0x3fe000000c0b7810 */ /* 0x000fc800017e640b */
[----:B------:R-:W-:-:S07]  /*77d0*/  LOP3.LUT R12, R11, R34, RZ, 0xfc, !PT ;  /* 0x000000220b0c7212 */ /* 0x000fce00078efcff */
.L_x_104:
[----:B------:R-:W-:Y:S02]  /*77e0*/  IMAD.MOV.U32 R34, RZ, RZ, R8 ;  /* 0x000000ffff227224 */ /* 0x000fe400078e0008 */
[----:B------:R-:W-:Y:S02]  /*77f0*/  IMAD.MOV.U32 R8, RZ, RZ, R35 ;  /* 0x000000ffff087224 */ /* 0x000fe400078e0023 */
[----:B------:R-:W-:Y:S02]  /*7800*/  IMAD.MOV.U32 R9, RZ, RZ, 0x0 ;  /* 0x00000000ff097424 */ /* 0x000fe400078e00ff */
[----:B------:R-:W-:Y:S02]  /*7810*/  IMAD.MOV.U32 R11, RZ, RZ, R12 ;  /* 0x000000ffff0b7224 */ /* 0x000fe400078e000c */
[----:B------:R-:W-:Y:S05]  /*7820*/  RET.REL.NODEC R8 `(_Z25CIEDE2000DifferenceKernelPhS_S_iiPd) ;  /* 0xffffff8408f47950 */ /* 0x000fea0003c3ffff */
.L_x_111:
        /* <DEDUP_REMOVED lines=13> */
.L_x_129:


//--------------------- .text._Z25euclideanDifferenceKernelPhS_S_iiPd --------------------------
	.section	.text._Z25euclideanDifferenceKernelPhS_S_iiPd,"ax",@progbits
	.align	128
        .global         _Z25euclideanDifferenceKernelPhS_S_iiPd
        .type           _Z25euclideanDifferenceKernelPhS_S_iiPd,@function
        .size           _Z25euclideanDifferenceKernelPhS_S_iiPd,(.L_x_131 - _Z25euclideanDifferenceKernelPhS_S_iiPd)
        .other          _Z25euclideanDifferenceKernelPhS_S_iiPd,@"STO_CUDA_ENTRY STV_DEFAULT"
_Z25euclideanDifferenceKernelPhS_S_iiPd:
.text._Z25euclideanDifferenceKernelPhS_S_iiPd:
[----:B------:R-:W-:Y:S01]  /*0000*/  LDC R1, c[0x0][0x37c] ;  /* 0x0000df00ff017b82 */ /* 0x000fe20000000800 */
[----:B------:R-:W0:Y:S07]  /*0010*/  S2R R3, SR_TID.X ;  /* 0x0000000000037919 */ /* 0x000e2e0000002100 */
[----:B------:R-:W0:Y:S01]  /*0020*/  S2UR UR6, SR_CTAID.X ;  /* 0x00000000000679c3 */ /* 0x000e220000002500 */
[----:B------:R-:W1:Y:S07]  /*0030*/  LDCU.64 UR4, c[0x0][0x398] ;  /* 0x00007300ff0477ac */ /* 0x000e6e0008000a00 */
[----:B------:R-:W0:Y:S01]  /*0040*/  LDC R2, c[0x0][0x360] ;  /* 0x0000d800ff027b82 */ /* 0x000e220000000800 */
[----:B------:R-:W2:Y:S01]  /*0050*/  LDCU UR7, c[0x0][0x370] ;  /* 0x00006e00ff0777ac */ /* 0x000ea20008000800 */
[----:B-1----:R-:W-:Y:S01]  /*0060*/  UIMAD UR4, UR5, UR4, URZ ;  /* 0x00000004050472a4 */ /* 0x002fe2000f8e02ff */
[----:B0-----:R-:W-:-:S02]  /*0070*/  IMAD R0, R2, UR6, R3 ;  /* 0x0000000602007c24 */ /* 0x001fc4000f8e0203 */
[----:B--2---:R-:W-:Y:S02]  /*0080*/  IMAD R2, R2, UR7, RZ ;  /* 0x0000000702027c24 */ /* 0x004fe4000f8e02ff */
[----:B------:R-:W-:-:S05]  /*0090*/  IMAD R4, R0, UR5, RZ ;  /* 0x0000000500047c24 */ /* 0x000fca000f8e02ff */
[----:B------:R-:W-:-:S13]  /*00a0*/  ISETP.GE.AND P0, PT, R4, UR4, PT ;  /* 0x0000000404007c0c */ /* 0x000fda000bf06270 */
[----:B------:R-:W-:Y:S05]  /*00b0*/  @P0 EXIT ;  /* 0x000000000000094d */ /* 0x000fea0003800000 */
[----:B------:R-:W0:Y:S01]  /*00c0*/  LDC R3, c[0x0][0x39c] ;  /* 0x0000e700ff037b82 */ /* 0x000e220000000800 */
[----:B------:R-:W1:Y:S01]  /*00d0*/  LDCU.64 UR6, c[0x0][0x358] ;  /* 0x00006b00ff0677ac */ /* 0x000e620008000a00 */
[----:B------:R-:W2:Y:S06]  /*00e0*/  LDCU UR5, c[0x0][0x39c] ;  /* 0x00007380ff0577ac */ /* 0x000eac0008000800 */
[----:B------:R-:W3:Y:S01]  /*00f0*/  LDC.64 R12, c[0x0][0x3a0] ;  /* 0x0000e800ff0c7b82 */ /* 0x000ee20000000a00 */
[----:B------:R-:W4:Y:S01]  /*0100*/  LDCU.64 UR12, c[0x0][0x390] ;  /* 0x00007200ff0c77ac */ /* 0x000f220008000a00 */
[----:B------:R-:W0:Y:S02]  /*0110*/  LDCU.128 UR8, c[0x0][0x380] ;  /* 0x00007000ff0877ac */ /* 0x000e240008000c00 */
.L_x_119:
[----:B0-----:R-:W-:-:S04]  /*0120*/  IABS R9, R3 ;  /* 0x0000000300097213 */ /* 0x001fc80000000000 */
[----:B------:R-:W0:Y:S08]  /*0130*/  I2F.RP R0, R9 ;  /* 0x0000000900007306 */ /* 0x000e300000209400 */
[----:B0-----:R-:W0:Y:S02]  /*0140*/  MUFU.RCP R0, R0 ;  /* 0x0000000000007308 */ /* 0x001e240000001000 */
[----:B0-----:R-:W-:-:S06]  /*0150*/  VIADD R6, R0, 0xffffffe ;  /* 0x0ffffffe00067836 */ /* 0x001fcc0000000000 */
[----:B------:R0:W5:Y:S02]  /*0160*/  F2I.FTZ.U32.TRUNC.NTZ R7, R6 ;  /* 0x0000000600077305 */ /* 0x000164000021f000 */
[----:B0-----:R-:W-:Y:S02]  /*0170*/  IMAD.MOV.U32 R6, RZ, RZ, RZ ;  /* 0x000000ffff067224 */ /* 0x001fe400078e00ff */
[----:B-----5:R-:W-:-:S04]  /*0180*/  IMAD.MOV R8, RZ, RZ, -R7 ;  /* 0x000000ffff087224 */ /* 0x020fc800078e0a07 */
[----:B------:R-:W-:Y:S01]  /*0190*/  IMAD R5, R8, R9, RZ ;  /* 0x0000000908057224 */ /* 0x000fe200078e02ff */
[----:B------:R-:W-:-:S03]  /*01a0*/  IABS R8, R4 ;  /* 0x0000000400087213 */ /* 0x000fc60000000000 */
[----:B------:R-:W-:-:S06]  /*01b0*/  IMAD.HI.U32 R7, R7, R5, R6 ;  /* 0x0000000507077227 */ /* 0x000fcc00078e0006 */
        /* <DEDUP_REMOVED lines=13> */
[----:B----4-:R-:W-:-:S04]  /*0290*/  IADD3 R6, P0, PT, R5, UR12, RZ ;  /* 0x0000000c05067c10 */ /* 0x010fc8000ff1e0ff */
[----:B------:R-:W-:-:S05]  /*02a0*/  LEA.HI.X.SX32 R7, R5, UR13, 0x1, P0 ;  /* 0x0000000d05077c11 */ /* 0x000fca00080f0eff */
[----:B-1----:R-:W4:Y:S01]  /*02b0*/  LDG.E.U8 R6, desc[UR6][R6.64] ;  /* 0x0000000606067981 */ /* 0x002f22000c1e1100 */
[----:B------:R-:W-:Y:S01]  /*02c0*/  BSSY.RECONVERGENT B0, `(.L_x_112) ;  /* 0x0000064000007945 */ /* 0x000fe20003800200 */
[----:B----4-:R-:W-:-:S13]  /*02d0*/  ISETP.NE.AND P0, PT, R6, RZ, PT ;  /* 0x000000ff0600720c */ /* 0x010fda0003f05270 */
[----:B------:R-:W-:Y:S05]  /*02e0*/  @!P0 BRA `(.L_x_113) ;  /* 0x0000000400848947 */ /* 0x000fea0003800000 */
[----:B------:R-:W-:Y:S02]  /*02f0*/  SHF.R.S32.HI R0, RZ, 0x1f, R4 ;  /* 0x0000001fff007819 */ /* 0x000fe40000011404 */
[C---:B------:R-:W-:Y:S02]  /*0300*/  IADD3 R10, P0, PT, R4.reuse, UR8, RZ ;  /* 0x00000008040a7c10 */ /* 0x040fe4000ff1e0ff */
[----:B------:R-:W-:Y:S02]  /*0310*/  IADD3 R8, P1, PT, R4, UR10, RZ ;  /* 0x0000000a04087c10 */ /* 0x000fe4000ff3e0ff */
[C---:B------:R-:W-:Y:S02]  /*0320*/  IADD3.X R11, PT, PT, R0.reuse, UR9, RZ, P0, !PT ;  /* 0x00000009000b7c10 */ /* 0x040fe400087fe4ff */
[----:B------:R-:W-:-:S03]  /*0330*/  IADD3.X R9, PT, PT, R0, UR11, RZ, P1, !PT ;  /* 0x0000000b00097c10 */ /* 0x000fc60008ffe4ff */
[----:B------:R-:W4:Y:S04]  /*0340*/  LDG.E.U8 R14, desc[UR6][R10.64] ;  /* 0x000000060a0e7981 */ /* 0x000f28000c1e1100 */
[----:B------:R-:W5:Y:S01]  /*0350*/  LDG.E.U8 R6, desc[UR6][R8.64] ;  /* 0x0000000608067981 */ /* 0x000f62000c1e1100 */
[----:B------:R-:W-:Y:S01]  /*0360*/  BSSY.RECONVERGENT B1, `(.L_x_114) ;  /* 0x0000009000017945 */ /* 0x000fe20003800200 */
[----:B------:R-:W-:Y:S01]  /*0370*/  IMAD.MOV.U32 R32, RZ, RZ, RZ ;  /* 0x000000ffff207224 */ /* 0x000fe200078e00ff */
[----:B------:R-:W-:Y:S01]  /*0380*/  MOV R0, 0x3f0 ;  /* 0x000003f000007802 */ /* 0x000fe20000000f00 */
[----:B------:R-:W-:Y:S01]  /*0390*/  IMAD.MOV.U32 R33, RZ, RZ, 0x40000000 ;  /* 0x40000000ff217424 */ /* 0x000fe200078e00ff */
[----:B----4-:R-:W-:Y:S08]  /*03a0*/  I2F.F64.U16 R30, R14 ;  /* 0x0000000e001e7312 */ /* 0x010ff00000101800 */
[----:B-----5:R-:W0:Y:S02]  /*03b0*/  I2F.F64.U16 R6, R6 ;  /* 0x0000000600067312 */ /* 0x020e240000101800 */
[----:B0-----:R-:W-:-:S08]  /*03c0*/  DADD R30, R30, -R6 ;  /* 0x000000001e1e7229 */ /* 0x001fd00000000806 */
[----:B------:R-:W-:-:S11]  /*03d0*/  DADD R24, -RZ, |R30| ;  /* 0x00000000ff187229 */ /* 0x000fd6000000051e */
[----:B--23--:R-:W-:Y:S05]  /*03e0*/  CALL.REL.NOINC `($_Z25euclideanDifferenceKernelPhS_S_iiPd$__internal_accurate_pow) ;  /* 0x0000000800147944 */ /* 0x00cfea0003c00000 */
[----:B------:R-:W-:Y:S05]  /*03f0*/  BSYNC.RECONVERGENT B1 ;  /* 0x0000000000017941 */ /* 0x000fea0003800200 */
.L_x_114:
[----:B------:R-:W2:Y:S04]  /*0400*/  LDG.E.U8 R0, desc[UR6][R10.64+0x1] ;  /* 0x000001060a007981 */ /* 0x000ea8000c1e1100 */
[----:B------:R-:W3:Y:S01]  /*0410*/  LDG.E.U8 R18, desc[UR6][R8.64+0x1] ;  /* 0x0000010608127981 */ /* 0x000ee2000c1e1100 */
[C---:B------:R-:W-:Y:S01]  /*0420*/  DADD R16, R30.reuse, 2 ;  /* 0x400000001e107429 */ /* 0x040fe20000000000 */
[----:B------:R-:W-:Y:S01]  /*0430*/  BSSY.RECONVERGENT B1, `(.L_x_115) ;  /* 0x0000012000017945 */ /* 0x000fe20003800200 */
[C---:B------:R-:W-:Y:S02]  /*0440*/  DSETP.NEU.AND P1, PT, |R30|.reuse, +INF , PT ;  /* 0x7ff000001e00742a */ /* 0x040fe40003f2d200 */
[----:B------:R-:W-:-:S06]  /*0450*/  DSETP.NEU.AND P2, PT, R30, RZ, PT ;  /* 0x000000ff1e00722a */ /* 0x000fcc0003f4d000 */
[----:B------:R-:W-:Y:S02]  /*0460*/  LOP3.LUT R16, R17, 0x7ff00000, RZ, 0xc0, !PT ;  /* 0x7ff0000011107812 */ /* 0x000fe400078ec0ff */
[----:B------:R-:W-:Y:S02]  /*0470*/  FSEL R14, R14, RZ, P2 ;  /* 0x000000ff0e0e7208 */ /* 0x000fe40001000000 */
[----:B------:R-:W-:Y:S02]  /*0480*/  ISETP.NE.AND P0, PT, R16, 0x7ff00000, PT ;  /* 0x7ff000001000780c */ /* 0x000fe40003f05270 */
[----:B------:R-:W-:Y:S01]  /*0490*/  FSEL R20, R20, RZ, P2 ;  /* 0x000000ff14147208 */ /* 0x000fe20001000000 */
[----:B------:R-:W-:Y:S01]  /*04a0*/  DSETP.NEU.AND P2, PT, R30, 1, PT ;  /* 0x3ff000001e00742a */ /* 0x000fe20003f4d000 */
[----:B------:R-:W-:Y:S02]  /*04b0*/  @!P1 FSEL R14, R14, RZ, P0 ;  /* 0x000000ff0e0e9208 */ /* 0x000fe40000000000 */
[----:B------:R-:W-:-:S03]  /*04c0*/  @!P1 FSEL R20, R20, +QNAN , P0 ;  /* 0x7ff0000014149808 */ /* 0x000fc60000000000 */
[----:B------:R-:W-:Y:S02]  /*04d0*/  FSEL R30, R14, RZ, P2 ;  /* 0x000000ff0e1e7208 */ /* 0x000fe40001000000 */
[----:B------:R-:W-:Y:S01]  /*04e0*/  FSEL R31, R20, 1.875, P2 ;  /* 0x3ff00000141f7808 */ /* 0x000fe20001000000 */
[----:B--2---:R0:W-:Y:S08]  /*04f0*/  I2F.F64.U16 R6, R0 ;  /* 0x0000000000067312 */ /* 0x0041f00000101800 */
[----:B---3--:R-:W1:Y:S01]  /*0500*/  I2F.F64.U16 R18, R18 ;  /* 0x0000001200127312 */ /* 0x008e620000101800 */
[----:B0-----:R-:W-:Y:S01]  /*0510*/  MOV R0, 0x550 ;  /* 0x0000055000007802 */ /* 0x001fe20000000f00 */
[----:B-1----:R-:W-:-:S08]  /*0520*/  DADD R6, R6, -R18 ;  /* 0x0000000006067229 */ /* 0x002fd00000000812 */
[----:B------:R-:W-:-:S11]  /*0530*/  DADD R24, -RZ, |R6| ;  /* 0x00000000ff187229 */ /* 0x000fd60000000506 */
[----:B------:R-:W-:Y:S05]  /*0540*/  CALL.REL.NOINC `($_Z25euclideanDifferenceKernelPhS_S_iiPd$__internal_accurate_pow) ;  /* 0x0000000400bc7944 */ /* 0x000fea0003c00000 */
[----:B------:R-:W-:Y:S05]  /*0550*/  BSYNC.RECONVERGENT B1 ;  /* 0x0000000000017941 */ /* 0x000fea0003800200 */
.L_x_115:
[----:B------:R-:W2:Y:S04]  /*0560*/  LDG.E.U8 R10, desc[UR6][R10.64+0x2] ;  /* 0x000002060a0a7981 */ /* 0x000ea8000c1e1100 */
[----:B------:R-:W3:Y:S01]  /*0570*/  LDG.E.U8 R18, desc[UR6][R8.64+0x2] ;  /* 0x0000020608127981 */ /* 0x000ee2000c1e1100 */
[C---:B------:R-:W-:Y:S01]  /*0580*/  DADD R16, R6.reuse, 2 ;  /* 0x4000000006107429 */ /* 0x040fe20000000000 */
[----:B------:R-:W-:Y:S01]  /*0590*/  BSSY.RECONVERGENT B1, `(.L_x_116) ;  /* 0x0000013000017945 */ /* 0x000fe20003800200 */
[C---:B------:R-:W-:Y:S01]  /*05a0*/  DSETP.NEU.AND P1, PT, |R6|.reuse, +INF , PT ;  /* 0x7ff000000600742a */ /* 0x040fe20003f2d200 */
[----:B------:R-:W-:Y:S01]  /*05b0*/  MOV R0, 0x6c0 ;  /* 0x000006c000007802 */ /* 0x000fe20000000f00 */
        /* <DEDUP_REMOVED lines=10> */
[----:B------:R-:W-:Y:S01]  /*0660*/  DADD R30, R30, R6 ;  /* 0x000000001e1e7229 */ /* 0x000fe20000000006 */
[----:B--2---:R-:W-:Y:S08]  /*0670*/  I2F.F64.U16 R36, R10 ;  /* 0x0000000a00247312 */ /* 0x004ff00000101800 */
[----:B---3--:R-:W0:Y:S02]  /*0680*/  I2F.F64.U16 R18, R18 ;  /* 0x0000001200127312 */ /* 0x008e240000101800 */
[----:B0-----:R-:W-:-:S08]  /*0690*/  DADD R36, R36, -R18 ;  /* 0x0000000024247229 */ /* 0x001fd00000000812 */
[----:B------:R-:W-:-:S11]  /*06a0*/  DADD R24, -RZ, |R36| ;  /* 0x00000000ff187229 */ /* 0x000fd60000000524 */
[----:B------:R-:W-:Y:S05]  /*06b0*/  CALL.REL.NOINC `($_Z25euclideanDifferenceKernelPhS_S_iiPd$__internal_accurate_pow) ;  /* 0x0000000400607944 */ /* 0x000fea0003c00000 */
[----:B------:R-:W-:Y:S05]  /*06c0*/  BSYNC.RECONVERGENT B1 ;  /* 0x0000000000017941 */ /* 0x000fea0003800200 */
.L_x_116:
[C---:B------:R-:W-:Y:S01]  /*06d0*/  DADD R6, R36.reuse, 2 ;  /* 0x4000000024067429 */ /* 0x040fe20000000000 */
[----:B------:R-:W-:Y:S01]  /*06e0*/  IMAD.MOV.U32 R10, RZ, RZ, 0x0 ;  /* 0x00000000ff0a7424 */ /* 0x000fe200078e00ff */
[C---:B------:R-:W-:Y:S01]  /*06f0*/  DSETP.NEU.AND P1, PT, |R36|.reuse, +INF , PT ;  /* 0x7ff000002400742a */ /* 0x040fe20003f2d200 */
[----:B------:R-:W-:Y:S01]  /*0700*/  IMAD.MOV.U32 R11, RZ, RZ, 0x3fd80000 ;  /* 0x3fd80000ff0b7424 */ /* 0x000fe200078e00ff */
[----:B------:R-:W-:Y:S01]  /*0710*/  DSETP.NEU.AND P2, PT, R36, RZ, PT ;  /* 0x000000ff2400722a */ /* 0x000fe20003f4d000 */
[----:B------:R-:W-:Y:S05]  /*0720*/  BSSY.RECONVERGENT B1, `(.L_x_117) ;  /* 0x000001b000017945 */ /* 0x000fea0003800200 */
        /* <DEDUP_REMOVED lines=9> */
[----:B------:R-:W-:-:S06]  /*07c0*/  DADD R30, R30, R6 ;  /* 0x000000001e1e7229 */ /* 0x000fcc0000000006 */
        /* <DEDUP_REMOVED lines=14> */
[----:B------:R-:W-:-:S07]  /*08b0*/  MOV R0, 0x8d0 ;  /* 0x000008d000007802 */ /* 0x000fce0000000f00 */
[----:B------:R-:W-:Y:S05]  /*08c0*/  CALL.REL.NOINC `($__internal_2_$__cuda_sm20_dsqrt_rn_f64_mediumpath_v1) ;  /* 0x0000000000207944 */ /* 0x000fea0003c00000 */
.L_x_118:
[----:B------:R-:W-:Y:S05]  /*08d0*/  BSYNC.RECONVERGENT B1 ;  /* 0x0000000000017941 */ /* 0x000fea0003800200 */
.L_x_117:
[----:B------:R-:W-:-:S05]  /*08e0*/  IMAD.WIDE R6, R5, 0x8, R12 ;  /* 0x0000000805067825 */ /* 0x000fca00078e020c */
[----:B------:R0:W-:Y:S02]  /*08f0*/  STG.E.64 desc[UR6][R6.64], R8 ;  /* 0x0000000806007986 */ /* 0x0001e4000c101b06 */
.L_x_113:
[----:B--2---:R-:W-:Y:S05]  /*0900*/  BSYNC.RECONVERGENT B0 ;  /* 0x0000000000007941 */ /* 0x004fea0003800200 */
.L_x_112:
[----:B------:R-:W-:-:S05]  /*0910*/  IMAD R4, R2, UR5, R4 ;  /* 0x0000000502047c24 */ /* 0x000fca000f8e0204 */
[----:B------:R-:W-:-:S13]  /*0920*/  ISETP.GE.AND P0, PT, R4, UR4, PT ;  /* 0x0000000404007c0c */ /* 0x000fda000bf06270 */
[----:B------:R-:W-:Y:S05]  /*0930*/  @!P0 BRA `(.L_x_119) ;  /* 0xfffffff400f88947 */ /* 0x000fea000383ffff */
[----:B------:R-:W-:Y:S05]  /*0940*/  EXIT ;  /* 0x000000000000794d */ /* 0x000fea0003800000 */
        .weak           $__internal_2_$__cuda_sm20_dsqrt_rn_f64_mediumpath_v1
        .type           $__internal_2_$__cuda_sm20_dsqrt_rn_f64_mediumpath_v1,@function
        .size           $__internal_2_$__cuda_sm20_dsqrt_rn_f64_mediumpath_v1,($_Z25euclideanDifferenceKernelPhS_S_iiPd$__internal_accurate_pow - $__internal_2_$__cuda_sm20_dsqrt_rn_f64_mediumpath_v1)
$__internal_2_$__cuda_sm20_dsqrt_rn_f64_mediumpath_v1:
[----:B------:R-:W-:Y:S01]  /*0950*/  ISETP.GE.U32.AND P0, PT, R6, -0x3400000, PT ;  /* 0xfcc000000600780c */ /* 0x000fe20003f06070 */
[----:B------:R-:W-:Y:S01]  /*0960*/  BSSY.RECONVERGENT B2, `(.L_x_120) ;  /* 0x0000028000027945 */ /* 0x000fe20003800200 */
[----:B------:R-:W-:Y:S02]  /*0970*/  IMAD.MOV.U32 R10, RZ, RZ, R14 ;  /* 0x000000ffff0a7224 */ /* 0x000fe400078e000e */
[----:B------:R-:W-:Y:S02]  /*0980*/  IMAD.MOV.U32 R8, RZ, RZ, R30 ;  /* 0x000000ffff087224 */ /* 0x000fe400078e001e */
[----:B------:R-:W-:Y:S02]  /*0990*/  IMAD.MOV.U32 R9, RZ, RZ, R31 ;  /* 0x000000ffff097224 */ /* 0x000fe400078e001f */
[----:B------:R-:W-:Y:S02]  /*09a0*/  IMAD.MOV.U32 R6, RZ, RZ, R18 ;  /* 0x000000ffff067224 */ /* 0x000fe400078e0012 */
[----:B------:R-:W-:-:S03]  /*09b0*/  IMAD.MOV.U32 R7, RZ, RZ, R19 ;  /* 0x000000ffff077224 */ /* 0x000fc600078e0013 */
        /* <DEDUP_REMOVED lines=9> */
.L_x_121:
        /* <DEDUP_REMOVED lines=9> */
[----:B------:R-:W-:Y:S02]  /*0ae0*/  IMAD.MOV.U32 R14, RZ, RZ, 0x0 ;  /* 0x00000000ff0e7424 */ /* 0x000fe400078e00ff */
[----:B------:R-:W-:Y:S02]  /*0af0*/  IMAD.MOV.U32 R8, RZ, RZ, RZ ;  /* 0x000000ffff087224 */ /* 0x000fe400078e00ff */
[----:B------:R-:W-:Y:S01]  /*0b00*/  IMAD.MOV.U32 R15, RZ, RZ, 0x3fd80000 ;  /* 0x3fd80000ff0f7424 */ /* 0x000fe200078e00ff */
[----:B------:R-:W0:Y:S03]  /*0b10*/  MUFU.RSQ64H R9, R7 ;  /* 0x0000000700097308 */ /* 0x000e260000001c00 */
        /* <DEDUP_REMOVED lines=11> */
.L_x_123:
[----:B------:R-:W-:-:S11]  /*0bd0*/  DADD R6, R8, R8 ;  /* 0x0000000008067229 */ /* 0x000fd60000000008 */
.L_x_122:
[----:B------:R-:W-:Y:S05]  /*0be0*/  BSYNC.RECONVERGENT B2 ;  /* 0x0000000000027941 */ /* 0x000fea0003800200 */
.L_x_120:
[----:B------:R-:W-:Y:S02]  /*0bf0*/  IMAD.MOV.U32 R8, RZ, RZ, R6 ;  /* 0x000000ffff087224 */ /* 0x000fe400078e0006 */
[----:B------:R-:W-:Y:S02]  /*0c00*/  IMAD.MOV.U32 R9, RZ, RZ, R7 ;  /* 0x000000ffff097224 */ /* 0x000fe400078e0007 */
[----:B------:R-:W-:Y:S02]  /*0c10*/  IMAD.MOV.U32 R6, RZ, RZ, R0 ;  /* 0x000000ffff067224 */ /* 0x000fe400078e0000 */
[----:B------:R-:W-:-:S04]  /*0c20*/  IMAD.MOV.U32 R7, RZ, RZ, 0x0 ;  /* 0x00000000ff077424 */ /* 0x000fc800078e00ff */
[----:B------:R-:W-:Y:S05]  /*0c30*/  RET.REL.NODEC R6 `(_Z25euclideanDifferenceKernelPhS_S_iiPd) ;  /* 0xfffffff006f07950 */ /* 0x000fea0003c3ffff */
        .type           $_Z25euclideanDifferenceKernelPhS_S_iiPd$__internal_accurate_pow,@function
        .size           $_Z25euclideanDifferenceKernelPhS_S_iiPd$__internal_accurate_pow,(.L_x_131 - $_Z25euclideanDifferenceKernelPhS_S_iiPd$__internal_accurate_pow)
$_Z25euclideanDifferenceKernelPhS_S_iiPd$__internal_accurate_pow:
[----:B------:R-:W-:Y:S01]  /*0c40*/  ISETP.GT.U32.AND P0, PT, R25, 0xfffff, PT ;  /* 0x000fffff1900780c */ /* 0x000fe20003f04070 */
[----:B------:R-:W-:Y:S01]  /*0c50*/  IMAD.MOV.U32 R14, RZ, RZ, R25 ;  /* 0x000000ffff0e7224 */ /* 0x000fe200078e0019 */
[----:B------:R-:W-:Y:S01]  /*0c60*/  UMOV UR14, 0x7d2cafe2 ;  /* 0x7d2cafe2000e7882 */ /* 0x000fe20000000000 */
[----:B------:R-:W-:Y:S01]  /*0c70*/  IMAD.MOV.U32 R16, RZ, RZ, R24 ;  /* 0x000000ffff107224 */ /* 0x000fe200078e0018 */
[----:B------:R-:W-:Y:S01]  /*0c80*/  UMOV UR15, 0x3eb0f5ff ;  /* 0x3eb0f5ff000f7882 */ /* 0x000fe20000000000 */
[----:B------:R-:W-:Y:S01]  /*0c90*/  IMAD.MOV.U32 R18, RZ, RZ, 0x41ad3b5a ;  /* 0x41ad3b5aff127424 */ /* 0x000fe200078e00ff */
[----:B------:R-:W-:Y:S01]  /*0ca0*/  UMOV UR16, 0x3b39803f ;  /* 0x3b39803f00107882 */ /* 0x000fe20000000000 */
[----:B------:R-:W-:Y:S01]  /*0cb0*/  IMAD.MOV.U32 R19, RZ, RZ, 0x3ed0f5d2 ;  /* 0x3ed0f5d2ff137424 */ /* 0x000fe200078e00ff */
[----:B------:R-:W-:-:S05]  /*0cc0*/  UMOV UR17, 0x3c7abc9e ;  /* 0x3c7abc9e00117882 */ /* 0x000fca0000000000 */
[----:B------:R-:W-:-:S10]  /*0cd0*/  @!P0 DMUL R26, R24, 1.80143985094819840000e+16 ;  /* 0x43500000181a8828 */ /* 0x000fd40000000000 */
[----:B------:R-:W-:Y:S02]  /*0ce0*/  @!P0 IMAD.MOV.U32 R14, RZ, RZ, R27 ;  /* 0x000000ffff0e8224 */ /* 0x000fe400078e001b */
[----:B------:R-:W-:-:S03]  /*0cf0*/  @!P0 IMAD.MOV.U32 R16, RZ, RZ, R26 ;  /* 0x000000ffff108224 */ /* 0x000fc600078e001a */
[----:B------:R-:W-:-:S04]  /*0d00*/  LOP3.LUT R14, R14, 0x800fffff, RZ, 0xc0, !PT ;  /* 0x800fffff0e0e7812 */ /* 0x000fc800078ec0ff */
[----:B------:R-:W-:Y:S01]  /*0d10*/  LOP3.LUT R17, R14, 0x3ff00000, RZ, 0xfc, !PT ;  /* 0x3ff000000e117812 */ /* 0x000fe200078efcff */
[----:B------:R-:W-:-:S03]  /*0d20*/  IMAD.MOV.U32 R14, RZ, RZ, RZ ;  /* 0x000000ffff0e7224 */ /* 0x000fc600078e00ff */
[----:B------:R-:W-:-:S13]  /*0d30*/  ISETP.GE.U32.AND P1, PT, R17, 0x3ff6a09f, PT ;  /* 0x3ff6a09f1100780c */ /* 0x000fda0003f26070 */
[----:B------:R-:W-:-:S04]  /*0d40*/  @P1 VIADD R15, R17, 0xfff00000 ;  /* 0xfff00000110f1836 */ /* 0x000fc80000000000 */
[----:B------:R-:W-:-:S06]  /*0d50*/  @P1 IMAD.MOV.U32 R17, RZ, RZ, R15 ;  /* 0x000000ffff111224 */ /* 0x000fcc00078e000f */
[C---:B------:R-:W-:Y:S02]  /*0d60*/  DADD R22, R16.reuse, 1 ;  /* 0x3ff0000010167429 */ /* 0x040fe40000000000 */
[----:B------:R-:W-:-:S04]  /*0d70*/  DADD R16, R16, -1 ;  /* 0xbff0000010107429 */ /* 0x000fc80000000000 */
[----:B------:R-:W0:Y:S02]  /*0d80*/  MUFU.RCP64H R15, R23 ;  /* 0x00000017000f7308 */ /* 0x000e240000001800 */
[----:B0-----:R-:W-:-:S08]  /*0d90*/  DFMA R20, -R22, R14, 1 ;  /* 0x3ff000001614742b */ /* 0x001fd0000000010e */
[----:B------:R-:W-:-:S08]  /*0da0*/  DFMA R20, R20, R20, R20 ;  /* 0x000000141414722b */ /* 0x000fd00000000014 */
[----:B------:R-:W-:-:S08]  /*0db0*/  DFMA R20, R14, R20, R14 ;  /* 0x000000140e14722b */ /* 0x000fd0000000000e */
        /* <DEDUP_REMOVED lines=26> */
[----:B------:R-:W-:-:S03]  /*0f60*/  IMAD.MOV.U32 R26, RZ, RZ, R18 ;  /* 0x000000ffff1a7224 */ /* 0x000fc600078e0012 */
[----:B------:R-:W-:-:S08]  /*0f70*/  DFMA R16, R34, R28, UR14 ;  /* 0x0000000e22107e2b */ /* 0x000fd0000800001c */
[----:B------:R-:W-:Y:S01]  /*0f80*/  DADD R22, -R16, UR14 ;  /* 0x0000000e10167e29 */ /* 0x000fe20008000100 */
[----:B------:R-:W-:Y:S01]  /*0f90*/  UMOV UR14, 0xb9e7b0 ;  /* 0x00b9e7b0000e7882 */ /* 0x000fe20000000000 */
[----:B------:R-:W-:-:S06]  /*0fa0*/  UMOV UR15, 0x3c46a4cb ;  /* 0x3c46a4cb000f7882 */ /* 0x000fcc0000000000 */
[----:B------:R-:W-:Y:S01]  /*0fb0*/  DFMA R22, R34, R28, R22 ;  /* 0x0000001c2216722b */ /* 0x000fe20000000016 */
[----:B------:R-:W-:Y:S01]  /*0fc0*/  SHF.R.U32.HI R34, RZ, 0x14, R25 ;  /* 0x00000014ff227819 */ /* 0x000fe20000011619 */
[C---:B------:R-:W-:Y:S01]  /*0fd0*/  DFMA R24, R14.reuse, R14, -R20 ;  /* 0x0000000e0e18722b */ /* 0x040fe20000000814 */
[----:B------:R-:W-:Y:S01]  /*0fe0*/  @!P0 LEA.HI R34, R27, 0xffffffca, RZ, 0xc ;  /* 0xffffffca1b228811 */ /* 0x000fe200078f60ff */
[----:B------:R-:W-:Y:S01]  /*0ff0*/  VIADD R27, R19, 0x100000 ;  /* 0x00100000131b7836 */ /* 0x000fe20000000000 */
[----:B------:R-:W-:-:S05]  /*1000*/  DMUL R28, R14, R20 ;  /* 0x000000140e1c7228 */ /* 0x000fca0000000000 */
[----:B------:R-:W-:Y:S02]  /*1010*/  DFMA R24, R14, R26, R24 ;  /* 0x0000001a0e18722b */ /* 0x000fe40000000018 */
[----:B------:R-:W-:Y:S01]  /*1020*/  DADD R26, R22, -UR14 ;  /* 0x8000000e161a7e29 */ /* 0x000fe20008000000 */
[----:B------:R-:W-:Y:S01]  /*1030*/  UMOV UR14, 0x80000000 ;  /* 0x80000000000e7882 */ /* 0x000fe20000000000 */
[----:B------:R-:W-:Y:S01]  /*1040*/  DFMA R22, R14, R20, -R28 ;  /* 0x000000140e16722b */ /* 0x000fe2000000081c */
[----:B------:R-:W-:-:S07]  /*1050*/  UMOV UR15, 0x43300000 ;  /* 0x43300000000f7882 */ /* 0x000fce0000000000 */
        /* <DEDUP_REMOVED lines=15> */
[----:B------:R-:W-:Y:S01]  /*1150*/  DADD R14, R16, R14 ;  /* 0x00000000100e7229 */ /* 0x000fe2000000000e */
[C---:B------:R-:W-:Y:S02]  /*1160*/  VIADD R16, R34.reuse, 0xfffffc01 ;  /* 0xfffffc0122107836 */ /* 0x040fe40000000000 */
[----:B------:R-:W-:-:S05]  /*1170*/  @P1 VIADD R16, R34, 0xfffffc02 ;  /* 0xfffffc0222101836 */ /* 0x000fca0000000000 */
[----:B------:R-:W-:Y:S01]  /*1180*/  DADD R22, R18, R14 ;  /* 0x0000000012167229 */ /* 0x000fe2000000000e */
[----:B------:R-:W-:Y:S01]  /*1190*/  LOP3.LUT R14, R16, 0x80000000, RZ, 0x3c, !PT ;  /* 0x80000000100e7812 */ /* 0x000fe200078e3cff */
[----:B------:R-:W-:-:S06]  /*11a0*/  IMAD.MOV.U32 R15, RZ, RZ, 0x43300000 ;  /* 0x43300000ff0f7424 */ /* 0x000fcc00078e00ff */
[----:B------:R-:W-:Y:S02]  /*11b0*/  DADD R18, R20, R22 ;  /* 0x0000000014127229 */ /* 0x000fe40000000016 */
[----:B------:R-:W-:Y:S01]  /*11c0*/  DADD R14, R14, -UR14 ;  /* 0x8000000e0e0e7e29 */ /* 0x000fe20008000000 */
[----:B------:R-:W-:Y:S01]  /*11d0*/  UMOV UR14, 0xfefa39ef ;  /* 0xfefa39ef000e7882 */ /* 0x000fe20000000000 */
[----:B------:R-:W-:-:S04]  /*11e0*/  UMOV UR15, 0x3fe62e42 ;  /* 0x3fe62e42000f7882 */ /* 0x000fc80000000000 */
[--C-:B------:R-:W-:Y:S02]  /*11f0*/  DADD R24, R20, -R18.reuse ;  /* 0x0000000014187229 */ /* 0x100fe40000000812 */
[----:B------:R-:W-:-:S06]  /*1200*/  DFMA R16, R14, UR14, R18 ;  /* 0x0000000e0e107c2b */ /* 0x000fcc0008000012 */
[----:B------:R-:W-:Y:S02]  /*1210*/  DADD R24, R22, R24 ;  /* 0x0000000016187229 */ /* 0x000fe40000000018 */
[----:B------:R-:W-:Y:S01]  /*1220*/  DFMA R20, R14, -UR14, R16 ;  /* 0x8000000e0e147c2b */ /* 0x000fe20008000010 */
[----:B------:R-:W-:Y:S01]  /*1230*/  LOP3.LUT R23, R33, 0xff0fffff, RZ, 0xc0, !PT ;  /* 0xff0fffff21177812 */ /* 0x000fe200078ec0ff */
[----:B------:R-:W-:-:S06]  /*1240*/  IMAD.MOV.U32 R22, RZ, RZ, R32 ;  /* 0x000000ffff167224 */ /* 0x000fcc00078e0020 */
[----:B------:R-:W-:-:S08]  /*1250*/  DADD R20, -R18, R20 ;  /* 0x0000000012147229 */ /* 0x000fd00000000114 */
        /* <DEDUP_REMOVED lines=65> */
[----:B------:R-:W-:-:S03]  /*1670*/  @!P1 IMAD R19, R17, 0x100000, R19 ;  /* 0x0010000011139824 */ /* 0x000fc600078e0213 */
[----:B------:R-:W-:Y:S01]  /*1680*/  @!P1 LEA R15, R14, 0x3ff00000, 0x14 ;  /* 0x3ff000000e0f9811 */ /* 0x000fe200078ea0ff */
[----:B------:R-:W-:-:S06]  /*1690*/  @!P1 IMAD.MOV.U32 R14, RZ, RZ, RZ ;  /* 0x000000ffff0e9224 */ /* 0x000fcc00078e00ff */
[----:B------:R-:W-:-:S11]  /*16a0*/  @!P1 DMUL R20, R18, R14 ;  /* 0x0000000e12149228 */ /* 0x000fd60000000000 */
.L_x_124:
[----:B------:R-:W-:Y:S01]  /*16b0*/  DFMA R22, R22, R20, R20 ;  /* 0x000000141616722b */ /* 0x000fe20000000014 */
[----:B------:R-:W-:Y:S01]  /*16c0*/  IMAD.MOV.U32 R16, RZ, RZ, R0 ;  /* 0x000000ffff107224 */ /* 0x000fe200078e0000 */
[----:B------:R-:W-:Y:S01]  /*16d0*/  DSETP.NEU.AND P0, PT, |R20|, +INF , PT ;  /* 0x7ff000001400742a */ /* 0x000fe20003f0d200 */
[----:B------:R-:W-:-:S07]  /*16e0*/  IMAD.MOV.U32 R17, RZ, RZ, 0x0 ;  /* 0x00000000ff117424 */ /* 0x000fce00078e00ff */
[----:B------:R-:W-:Y:S02]  /*16f0*/  FSEL R14, R20, R22, !P0 ;  /* 0x00000016140e7208 */ /* 0x000fe40004000000 */
[----:B------:R-:W-:Y:S01]  /*1700*/  FSEL R20, R21, R23, !P0 ;  /* 0x0000001715147208 */ /* 0x000fe20004000000 */
[----:B------:R-:W-:Y:S06]  /*1710*/  RET.REL.NODEC R16 `(_Z25euclideanDifferenceKernelPhS_S_iiPd) ;  /* 0xffffffe810387950 */ /* 0x000fec0003c3ffff */
.L_x_125:
        /* <DEDUP_REMOVED lines=14> */
.L_x_131:


//--------------------- .nv.global.init           --------------------------
	.section	.nv.global.init,"aw",@progbits
	.align	16
.nv.global.init:
	.type		__cudart_sin_cos_coeffs,@object
	.size		__cudart_sin_cos_coeffs,(__cudart_i2opi_d - __cudart_sin_cos_coeffs)
__cudart_sin_cos_coeffs:
        /*0000*/ 	.byte	0x46, 0xd2, 0xb0, 0x2c, 0xf1, 0xe5, 0x5a, 0xbe, 0x92, 0xe3, 0xac, 0x69, 0xe3, 0x1d, 0xc7, 0x3e
        /*0010*/ 	.byte	0xa1, 0x62, 0xdb, 0x19, 0xa0, 0x01, 0x2a, 0xbf, 0x18, 0x08, 0x11, 0x11, 0x11, 0x11, 0x81, 0x3f
        /*0020*/ 	.byte	0x54, 0x55, 0x55, 0x55, 0x55, 0x55, 0xc5, 0xbf, 0x00, 0x00, 0x00, 0x00, 0x00, 0x00, 0x00, 0x00
        /*0030*/ 	.byte	0x00, 0x00, 0x00, 0x00, 0x00, 0x00, 0x00, 0x00, 0x64, 0x81, 0xfd, 0x20, 0x83, 0xff, 0xa8, 0xbd
        /*0040*/ 	.byte	0x28, 0x85, 0xef, 0xc1, 0xa7, 0xee, 0x21, 0x3e, 0xd9, 0xe6, 0x06, 0x8e, 0x4f, 0x7e, 0x92, 0xbe
        /*0050*/ 	.byte	0xe9, 0xbc, 0xdd, 0x19, 0xa0, 0x01, 0xfa, 0x3e, 0x47, 0x5d, 0xc1, 0x16, 0x6c, 0xc1, 0x56, 0xbf
        /*0060*/ 	.byte	0x51, 0x55, 0x55, 0x55, 0x55, 0x55, 0xa5, 0x3f, 0x00, 0x00, 0x00, 0x00, 0x00, 0x00, 0xe0, 0xbf
        /*0070*/ 	.byte	0x00, 0x00, 0x00, 0x00, 0x00, 0x00, 0xf0, 0x3f, 0x00, 0x00, 0x00, 0x00, 0x00, 0x00, 0x00, 0x00
	.type		__cudart_i2opi_d,@object
	.size		__cudart_i2opi_d,(.L_0 - __cudart_i2opi_d)
__cudart_i2opi_d:
        /* <DEDUP_REMOVED lines=9> */
.L_0:


//--------------------- .nv.shared.reserved.0     --------------------------
	.section	.nv.shared.reserved.0,"aw",@nobits
	.weak		__nv_reservedSMEM_offset_0_alias
	.size		__nv_reservedSMEM_offset_0_alias, 0, 64
	.other		__nv_reservedSMEM_offset_0_alias,@"STO_CUDA_RESERVED_SHARED STV_DEFAULT"
__nv_reservedSMEM_offset_0_alias:
	.zero		0
	.zero		64


//--------------------- .nv.constant0._Z15addSingleKernelPdPm --------------------------
	.section	.nv.constant0._Z15addSingleKernelPdPm,"a",@progbits
	.sectionflags	@""
	.align	4
.nv.constant0._Z15addSingleKernelPdPm:
	.zero		912


//--------------------- .nv.constant0._Z13compareKernelPdPmS_m --------------------------
	.section	.nv.constant0._Z13compareKernelPdPmS_m,"a",@progbits
	.sectionflags	@""
	.align	4
.nv.constant0._Z13compareKernelPdPmS_m:
	.zero		928


//--------------------- .nv.constant0._Z10reduceStepPdii --------------------------
	.section	.nv.constant0._Z10reduceStepPdii,"a",@progbits
	.sectionflags	@""
	.align	4
.nv.constant0._Z10reduceStepPdii:
	.zero		912


//--------------------- .nv.constant0._Z25CIEDE2000DifferenceKernelPhS_S_iiPd --------------------------
	.section	.nv.constant0._Z25CIEDE2000DifferenceKernelPhS_S_iiPd,"a",@progbits
	.sectionflags	@""
	.align	4
.nv.constant0._Z25CIEDE2000DifferenceKernelPhS_S_iiPd:
	.zero		936


//--------------------- .nv.constant0._Z25euclideanDifferenceKernelPhS_S_iiPd --------------------------
	.section	.nv.constant0._Z25euclideanDifferenceKernelPhS_S_iiPd,"a",@progbits
	.sectionflags	@""
	.align	4
.nv.constant0._Z25euclideanDifferenceKernelPhS_S_iiPd:
	.zero		936


//--------------------- SYMBOLS --------------------------

	.type		.nv.reservedSmem.offset0,@object
	.size		.nv.reservedSmem.offset0,0x4
